//
// Generated by NVIDIA NVVM Compiler
//
// Compiler Build ID: CL-36424714
// Cuda compilation tools, release 13.0, V13.0.88
// Based on NVVM 20.0.0
//

.version 9.0
.target sm_100
.address_size 64

.extern .func  (.param .b32 func_retval0) vprintf
(
	.param .b64 vprintf_param_0,
	.param .b64 vprintf_param_1
)
;
.extern .func  (.param .b64 func_retval0) malloc
(
	.param .b64 malloc_param_0
)
;
.extern .func free
(
	.param .b64 free_param_0
)
;
.global .align 1 .b8 $str[19] = {37, 100, 32, 124, 32, 37, 100, 32, 124, 32, 37, 100, 32, 124, 32, 37, 100, 10};
.global .align 1 .b8 $str$1[9] = {37, 100, 32, 124, 32, 37, 100, 10};
.global .align 1 .b8 $str$2[4] = {37, 100, 10};
.global .align 1 .b8 $str$3[17] = {87, 97, 114, 116, 111, 115, 99, 105, 58, 32, 37, 100, 32, 37, 100, 10};
.global .align 1 .b8 $str$4[6] = {95, 95, 95, 95, 10};

.func print_tr(
	.param .b64 print_tr_param_0
)
{
	.local .align 8 .b8 	__local_depot0[8];
	.reg .b64 	%SP;
	.reg .b64 	%SPL;
	.reg .pred 	%p<2>;
	.reg .b32 	%r<4>;
	.reg .b64 	%rd<8>;

	mov.u64 	%SPL, __local_depot0;
	cvta.local.u64 	%SP, %SPL;
	ld.param.u64 	%rd1, [print_tr_param_0];
	setp.ne.s64 	%p1, %rd1, 0;
	@%p1 bra 	$L__BB0_2;
$L__BB0_1:
	ret;
$L__BB0_2:
	add.u64 	%rd2, %SP, 0;
	add.u64 	%rd3, %SPL, 0;
	ld.u64 	%rd4, [%rd1+264];
	{ // callseq 0, 0
	.param .b64 param0;
	st.param.b64 	[param0], %rd4;
	call.uni 
	print_tr, 
	(
	param0
	);
	} // callseq 0
	ld.u64 	%rd5, [%rd1+272];
	{ // callseq 1, 0
	.param .b64 param0;
	st.param.b64 	[param0], %rd5;
	call.uni 
	print_tr, 
	(
	param0
	);
	} // callseq 1
	ld.u32 	%r1, [%rd1+300];
	st.local.u32 	[%rd3], %r1;
	mov.u64 	%rd6, $str$2;
	cvta.global.u64 	%rd7, %rd6;
	{ // callseq 2, 0
	.param .b64 param0;
	st.param.b64 	[param0], %rd7;
	.param .b64 param1;
	st.param.b64 	[param1], %rd2;
	.param .b32 retval0;
	call.uni (retval0), 
	vprintf, 
	(
	param0, 
	param1
	);
	ld.param.b32 	%r2, [retval0];
	} // callseq 2
	bra.uni 	$L__BB0_1;

}
	// .globl	alpha_beta
.visible .entry alpha_beta(
	.param .u64 .ptr .align 1 alpha_beta_param_0,
	.param .u32 alpha_beta_param_1
)
{
	.local .align 8 .b8 	__local_depot1[8];
	.reg .b64 	%SP;
	.reg .b64 	%SPL;
	.reg .pred 	%p<36>;
	.reg .b32 	%r<66>;
	.reg .b64 	%rd<99>;

	mov.u64 	%SPL, __local_depot1;
	cvta.local.u64 	%SP, %SPL;
	ld.param.u64 	%rd45, [alpha_beta_param_0];
	ld.param.u32 	%r30, [alpha_beta_param_1];
	cvta.to.global.u64 	%rd1, %rd45;
	add.u64 	%rd46, %SP, 0;
	add.u64 	%rd2, %SPL, 0;
	mov.u32 	%r31, %ctaid.x;
	mov.u32 	%r32, %ntid.x;
	mul.lo.s32 	%r1, %r31, %r32;
	mov.u32 	%r2, %tid.x;
	neg.s32 	%r3, %r2;
	setp.ne.s32 	%p1, %r1, %r3;
	@%p1 bra 	$L__BB1_2;
	ld.global.u32 	%r33, [%rd1+300];
	ld.global.u64 	%rd47, [%rd1+264];
	ld.u32 	%r34, [%rd47+300];
	st.local.v2.u32 	[%rd2], {%r33, %r34};
	mov.u64 	%rd48, $str$3;
	cvta.global.u64 	%rd49, %rd48;
	{ // callseq 3, 0
	.param .b64 param0;
	st.param.b64 	[param0], %rd49;
	.param .b64 param1;
	st.param.b64 	[param1], %rd46;
	.param .b32 retval0;
	call.uni (retval0), 
	vprintf, 
	(
	param0, 
	param1
	);
	ld.param.b32 	%r35, [retval0];
	} // callseq 3
$L__BB1_2:
	ld.global.u64 	%rd3, [%rd1+264];
	add.s32 	%r4, %r1, %r2;
	mul.wide.s32 	%rd51, %r30, 8;
	{ // callseq 4, 0
	.param .b64 param0;
	st.param.b64 	[param0], %rd51;
	.param .b64 retval0;
	call.uni (retval0), 
	malloc, 
	(
	param0
	);
	ld.param.b64 	%rd52, [retval0];
	} // callseq 4
	setp.ne.s32 	%p2, %r4, 0;
	@%p2 bra 	$L__BB1_28;
	mov.b64 	%rd86, 0;
	st.u64 	[%rd3+288], %rd86;
	ld.global.u64 	%rd87, [%rd1+264];
	setp.eq.s64 	%p3, %rd87, 0;
	mov.b32 	%r55, 0;
	@%p3 bra 	$L__BB1_7;
	ld.u64 	%rd77, [%rd87+272];
	setp.eq.s64 	%p4, %rd77, 0;
	mov.b32 	%r55, 1;
	mov.u64 	%rd86, %rd87;
	@%p4 bra 	$L__BB1_7;
	mov.b32 	%r55, 1;
$L__BB1_6:
	mov.u64 	%rd86, %rd77;
	add.s32 	%r55, %r55, 1;
	ld.u64 	%rd77, [%rd86+272];
	setp.ne.s64 	%p5, %rd77, 0;
	@%p5 bra 	$L__BB1_6;
$L__BB1_7:
	setp.eq.s32 	%p6, %r55, 0;
	setp.lt.s32 	%p7, %r30, 1;
	or.pred  	%p8, %p6, %p7;
	@%p8 bra 	$L__BB1_21;
	mov.b32 	%r53, 0;
	mov.u64 	%rd80, %rd87;
$L__BB1_9:
	setp.eq.s64 	%p9, %rd80, 0;
	mov.b64 	%rd87, 0;
	@%p9 bra 	$L__BB1_13;
	ld.u64 	%rd87, [%rd80+272];
	ld.u64 	%rd55, [%rd80+288];
	ld.u64 	%rd56, [%rd87+288];
	setp.eq.s64 	%p10, %rd55, %rd56;
	@%p10 bra 	$L__BB1_12;
	mov.b64 	%rd57, 0;
	st.u64 	[%rd80+272], %rd57;
	st.u64 	[%rd87+280], %rd57;
$L__BB1_12:
	add.s32 	%r55, %r55, -1;
$L__BB1_13:
	mul.wide.u32 	%rd58, %r53, 8;
	add.s64 	%rd59, %rd52, %rd58;
	st.u64 	[%rd59], %rd80;
	ld.u64 	%rd85, [%rd80+264];
	setp.eq.s64 	%p11, %rd85, 0;
	@%p11 bra 	$L__BB1_20;
	setp.eq.s64 	%p12, %rd87, 0;
	mov.u64 	%rd83, %rd85;
	@%p12 bra 	$L__BB1_16;
	st.u64 	[%rd86+272], %rd85;
	st.u64 	[%rd85+280], %rd86;
	mov.u64 	%rd83, %rd87;
$L__BB1_16:
	ld.u64 	%rd84, [%rd85+272];
	setp.eq.s64 	%p13, %rd84, 0;
	mov.b32 	%r57, 1;
	@%p13 bra 	$L__BB1_19;
	mov.b32 	%r57, 1;
$L__BB1_18:
	mov.u64 	%rd85, %rd84;
	add.s32 	%r57, %r57, 1;
	ld.u64 	%rd84, [%rd85+272];
	setp.ne.s64 	%p14, %rd84, 0;
	@%p14 bra 	$L__BB1_18;
$L__BB1_19:
	add.s32 	%r55, %r57, %r55;
	mov.u64 	%rd86, %rd85;
	mov.u64 	%rd87, %rd83;
$L__BB1_20:
	add.s32 	%r53, %r53, 1;
	setp.ne.s32 	%p15, %r55, 0;
	setp.lt.s32 	%p16, %r53, %r30;
	and.pred  	%p17, %p15, %p16;
	mov.u64 	%rd80, %rd87;
	@%p17 bra 	$L__BB1_9;
$L__BB1_21:
	setp.lt.s32 	%p18, %r55, 1;
	@%p18 bra 	$L__BB1_27;
$L__BB1_22:
	setp.eq.s64 	%p19, %rd87, 0;
	mov.b64 	%rd89, 0;
	@%p19 bra 	$L__BB1_26;
	ld.u64 	%rd89, [%rd87+272];
	ld.u64 	%rd61, [%rd87+288];
	ld.u64 	%rd62, [%rd89+288];
	setp.eq.s64 	%p20, %rd61, %rd62;
	@%p20 bra 	$L__BB1_25;
	mov.b64 	%rd63, 0;
	st.u64 	[%rd87+272], %rd63;
	st.u64 	[%rd89+280], %rd63;
$L__BB1_25:
	add.s32 	%r55, %r55, -1;
$L__BB1_26:
	setp.ne.s32 	%p21, %r55, 0;
	mov.u64 	%rd87, %rd89;
	@%p21 bra 	$L__BB1_22;
$L__BB1_27:
	{ // callseq 5, 0
	.param .b64 param0;
	st.param.b64 	[param0], %rd45;
	call.uni 
	free, 
	(
	param0
	);
	} // callseq 5
$L__BB1_28:
	bar.sync 	0;
	setp.ge.s32 	%p22, %r4, %r30;
	@%p22 bra 	$L__BB1_51;
	mul.wide.s32 	%rd64, %r4, 8;
	add.s64 	%rd65, %rd52, %rd64;
	ld.u64 	%rd98, [%rd65];
	ld.u64 	%rd27, [%rd98+288];
	setp.eq.s64 	%p23, %rd27, 0;
	@%p23 bra 	$L__BB1_38;
	ld.u64 	%rd66, [%rd27+264];
	setp.ne.s64 	%p24, %rd66, %rd98;
	@%p24 bra 	$L__BB1_33;
	ld.u64 	%rd28, [%rd98+272];
	st.u64 	[%rd27+264], %rd28;
	setp.eq.s64 	%p27, %rd28, 0;
	@%p27 bra 	$L__BB1_38;
	mov.b64 	%rd68, 0;
	st.u64 	[%rd28+280], %rd68;
	bra.uni 	$L__BB1_38;
$L__BB1_33:
	ld.u64 	%rd29, [%rd98+280];
	setp.ne.s64 	%p25, %rd29, 0;
	@%p25 bra 	$L__BB1_35;
	ld.u64 	%rd90, [%rd98+272];
	bra.uni 	$L__BB1_36;
$L__BB1_35:
	ld.u64 	%rd90, [%rd98+272];
	st.u64 	[%rd29+272], %rd90;
$L__BB1_36:
	setp.eq.s64 	%p26, %rd90, 0;
	@%p26 bra 	$L__BB1_38;
	ld.u64 	%rd67, [%rd98+280];
	st.u64 	[%rd90+280], %rd67;
$L__BB1_38:
	mov.b32 	%r62, 1;
	mov.u64 	%rd92, %rd98;
$L__BB1_39:
	setp.eq.s64 	%p28, %rd92, 0;
	mov.b64 	%rd97, 0;
	@%p28 bra 	$L__BB1_43;
	ld.u64 	%rd97, [%rd92+272];
	ld.u64 	%rd70, [%rd92+288];
	ld.u64 	%rd71, [%rd97+288];
	setp.eq.s64 	%p29, %rd70, %rd71;
	@%p29 bra 	$L__BB1_42;
	mov.b64 	%rd72, 0;
	st.u64 	[%rd92+272], %rd72;
	st.u64 	[%rd97+280], %rd72;
$L__BB1_42:
	add.s32 	%r62, %r62, -1;
$L__BB1_43:
	ld.u64 	%rd96, [%rd92+264];
	setp.eq.s64 	%p30, %rd96, 0;
	@%p30 bra 	$L__BB1_50;
	setp.eq.s64 	%p31, %rd97, 0;
	mov.u64 	%rd94, %rd96;
	@%p31 bra 	$L__BB1_46;
	st.u64 	[%rd98+272], %rd96;
	st.u64 	[%rd96+280], %rd98;
	mov.u64 	%rd94, %rd97;
$L__BB1_46:
	ld.u64 	%rd95, [%rd96+272];
	setp.eq.s64 	%p32, %rd95, 0;
	mov.b32 	%r64, 1;
	@%p32 bra 	$L__BB1_49;
	mov.b32 	%r64, 1;
$L__BB1_48:
	mov.u64 	%rd96, %rd95;
	add.s32 	%r64, %r64, 1;
	ld.u64 	%rd95, [%rd96+272];
	setp.ne.s64 	%p33, %rd95, 0;
	@%p33 bra 	$L__BB1_48;
$L__BB1_49:
	add.s32 	%r62, %r64, %r62;
	mov.u64 	%rd97, %rd94;
	mov.u64 	%rd98, %rd96;
$L__BB1_50:
	{ // callseq 6, 0
	.param .b64 param0;
	st.param.b64 	[param0], %rd92;
	call.uni 
	free, 
	(
	param0
	);
	} // callseq 6
	setp.ne.s32 	%p34, %r62, 0;
	mov.u64 	%rd92, %rd97;
	@%p34 bra 	$L__BB1_39;
$L__BB1_51:
	setp.ne.s32 	%p35, %r1, %r3;
	@%p35 bra 	$L__BB1_53;
	ld.global.u32 	%r46, [%rd1+300];
	ld.global.u64 	%rd73, [%rd1+264];
	ld.u32 	%r47, [%rd73+300];
	st.local.v2.u32 	[%rd2], {%r46, %r47};
	mov.u64 	%rd74, $str$3;
	cvta.global.u64 	%rd75, %rd74;
	{ // callseq 7, 0
	.param .b64 param0;
	st.param.b64 	[param0], %rd75;
	.param .b64 param1;
	st.param.b64 	[param1], %rd46;
	.param .b32 retval0;
	call.uni (retval0), 
	vprintf, 
	(
	param0, 
	param1
	);
	ld.param.b32 	%r48, [retval0];
	} // callseq 7
$L__BB1_53:
	ret;

}
	// .globl	create_tree
.visible .entry create_tree(
	.param .u32 create_tree_param_0,
	.param .u64 .ptr .align 1 create_tree_param_1,
	.param .u32 create_tree_param_2
)
{
	.local .align 16 .b8 	__local_depot2[16];
	.reg .b64 	%SP;
	.reg .b64 	%SPL;
	.reg .pred 	%p<29>;
	.reg .b32 	%r<66>;
	.reg .b64 	%rd<118>;

	mov.u64 	%SPL, __local_depot2;
	cvta.local.u64 	%SP, %SPL;
	ld.param.u32 	%r62, [create_tree_param_0];
	ld.param.u64 	%rd117, [create_tree_param_1];
	ld.param.u32 	%r22, [create_tree_param_2];
	add.u64 	%rd24, %SP, 0;
	add.u64 	%rd1, %SPL, 0;
	mov.u32 	%r23, %ctaid.x;
	mov.u32 	%r24, %ntid.x;
	mov.u32 	%r25, %tid.x;
	mad.lo.s32 	%r1, %r23, %r24, %r25;
	bar.sync 	0;
	setp.ge.s32 	%p2, %r1, %r62;
	setp.lt.s32 	%p3, %r22, 1;
	or.pred  	%p4, %p2, %p3;
	@%p4 bra 	$L__BB2_31;
	mul.hi.s32 	%r27, %r1, -1840700269;
	add.s32 	%r28, %r27, %r1;
	shr.u32 	%r29, %r28, 31;
	shr.s32 	%r30, %r28, 2;
	add.s32 	%r31, %r30, %r29;
	mul.lo.s32 	%r32, %r31, 7;
	sub.s32 	%r2, %r1, %r32;
	add.s32 	%r3, %r2, 2;
	setp.ne.s32 	%p5, %r1, 0;
	setp.ne.s32 	%p6, %r22, 1;
	or.pred  	%p1, %p5, %p6;
	add.s32 	%r33, %r2, 1;
	and.b32  	%r4, %r33, 3;
	and.b32  	%r34, %r33, 2147483644;
	neg.s32 	%r5, %r34;
	mov.b32 	%r61, 0;
	not.pred 	%p10, %p1;
	mov.u64 	%rd29, $str;
	mov.u32 	%r63, %r1;
$L__BB2_2:
	setp.ne.s32 	%p7, %r63, 0;
	add.s32 	%r61, %r61, 1;
	setp.ne.s32 	%p8, %r61, %r22;
	or.pred  	%p9, %p7, %p8;
	@%p9 bra 	$L__BB2_14;
	@%p10 bra 	$L__BB2_5;
	ld.u32 	%r38, [%rd117+300];
	ld.u64 	%rd28, [%rd117+288];
	ld.u32 	%r39, [%rd28+300];
	st.local.v4.u32 	[%rd1], {%r1, %r38, %r3, %r39};
	cvta.global.u64 	%rd30, %rd29;
	{ // callseq 9, 0
	.param .b64 param0;
	st.param.b64 	[param0], %rd30;
	.param .b64 param1;
	st.param.b64 	[param1], %rd24;
	.param .b32 retval0;
	call.uni (retval0), 
	vprintf, 
	(
	param0, 
	param1
	);
	ld.param.b32 	%r40, [retval0];
	} // callseq 9
	bra.uni 	$L__BB2_6;
$L__BB2_5:
	mov.b32 	%r35, 0;
	st.local.v2.u32 	[%rd1], {%r35, %r3};
	mov.u64 	%rd25, $str$1;
	cvta.global.u64 	%rd26, %rd25;
	{ // callseq 8, 0
	.param .b64 param0;
	st.param.b64 	[param0], %rd26;
	.param .b64 param1;
	st.param.b64 	[param1], %rd24;
	.param .b32 retval0;
	call.uni (retval0), 
	vprintf, 
	(
	param0, 
	param1
	);
	ld.param.b32 	%r36, [retval0];
	} // callseq 8
$L__BB2_6:
	setp.lt.s32 	%p11, %r2, 0;
	st.u32 	[%rd117+256], %r3;
	{ // callseq 10, 0
	.param .b64 param0;
	st.param.b64 	[param0], 312;
	.param .b64 retval0;
	call.uni (retval0), 
	malloc, 
	(
	param0
	);
	ld.param.b64 	%rd32, [retval0];
	} // callseq 10
	mov.b64 	%rd34, 0;
	st.u64 	[%rd32+264], %rd34;
	st.u64 	[%rd32+272], %rd34;
	st.u64 	[%rd32+280], %rd34;
	st.u64 	[%rd32+288], %rd34;
	st.u64 	[%rd117+264], %rd32;
	ld.u32 	%r42, [%rd117+300];
	mul.lo.s32 	%r43, %r42, 100;
	or.b32  	%r44, %r43, 1;
	st.u32 	[%rd32+300], %r44;
	ld.u64 	%rd35, [%rd117+264];
	st.u64 	[%rd35+288], %rd117;
	@%p11 bra 	$L__BB2_14;
	setp.lt.u32 	%p12, %r2, 3;
	ld.u64 	%rd109, [%rd117+264];
	@%p12 bra 	$L__BB2_10;
	mov.u32 	%r64, %r5;
$L__BB2_9:
	{ // callseq 11, 0
	.param .b64 param0;
	st.param.b64 	[param0], 312;
	.param .b64 retval0;
	call.uni (retval0), 
	malloc, 
	(
	param0
	);
	ld.param.b64 	%rd36, [retval0];
	} // callseq 11
	mov.b64 	%rd38, 0;
	st.u64 	[%rd36+264], %rd38;
	st.u64 	[%rd36+272], %rd38;
	st.u64 	[%rd36+280], %rd38;
	st.u64 	[%rd36+288], %rd38;
	st.u64 	[%rd109+272], %rd36;
	ld.u32 	%r45, [%rd109+300];
	add.s32 	%r46, %r45, 1;
	st.u32 	[%rd36+300], %r46;
	ld.u64 	%rd39, [%rd109+288];
	ld.u64 	%rd40, [%rd109+272];
	st.u64 	[%rd40+288], %rd39;
	ld.u64 	%rd41, [%rd109+272];
	st.u64 	[%rd41+280], %rd109;
	ld.u64 	%rd42, [%rd109+272];
	{ // callseq 12, 0
	.param .b64 param0;
	st.param.b64 	[param0], 312;
	.param .b64 retval0;
	call.uni (retval0), 
	malloc, 
	(
	param0
	);
	ld.param.b64 	%rd43, [retval0];
	} // callseq 12
	st.u64 	[%rd43+264], %rd38;
	st.u64 	[%rd43+272], %rd38;
	st.u64 	[%rd43+280], %rd38;
	st.u64 	[%rd43+288], %rd38;
	st.u64 	[%rd42+272], %rd43;
	ld.u32 	%r47, [%rd42+300];
	add.s32 	%r48, %r47, 1;
	st.u32 	[%rd43+300], %r48;
	ld.u64 	%rd45, [%rd42+288];
	ld.u64 	%rd46, [%rd42+272];
	st.u64 	[%rd46+288], %rd45;
	ld.u64 	%rd47, [%rd42+272];
	st.u64 	[%rd47+280], %rd42;
	ld.u64 	%rd48, [%rd42+272];
	{ // callseq 13, 0
	.param .b64 param0;
	st.param.b64 	[param0], 312;
	.param .b64 retval0;
	call.uni (retval0), 
	malloc, 
	(
	param0
	);
	ld.param.b64 	%rd49, [retval0];
	} // callseq 13
	st.u64 	[%rd49+264], %rd38;
	st.u64 	[%rd49+272], %rd38;
	st.u64 	[%rd49+280], %rd38;
	st.u64 	[%rd49+288], %rd38;
	st.u64 	[%rd48+272], %rd49;
	ld.u32 	%r49, [%rd48+300];
	add.s32 	%r50, %r49, 1;
	st.u32 	[%rd49+300], %r50;
	ld.u64 	%rd51, [%rd48+288];
	ld.u64 	%rd52, [%rd48+272];
	st.u64 	[%rd52+288], %rd51;
	ld.u64 	%rd53, [%rd48+272];
	st.u64 	[%rd53+280], %rd48;
	ld.u64 	%rd54, [%rd48+272];
	{ // callseq 14, 0
	.param .b64 param0;
	st.param.b64 	[param0], 312;
	.param .b64 retval0;
	call.uni (retval0), 
	malloc, 
	(
	param0
	);
	ld.param.b64 	%rd55, [retval0];
	} // callseq 14
	st.u64 	[%rd55+264], %rd38;
	st.u64 	[%rd55+272], %rd38;
	st.u64 	[%rd55+280], %rd38;
	st.u64 	[%rd55+288], %rd38;
	st.u64 	[%rd54+272], %rd55;
	ld.u32 	%r51, [%rd54+300];
	add.s32 	%r52, %r51, 1;
	st.u32 	[%rd55+300], %r52;
	ld.u64 	%rd57, [%rd54+288];
	ld.u64 	%rd58, [%rd54+272];
	st.u64 	[%rd58+288], %rd57;
	ld.u64 	%rd59, [%rd54+272];
	st.u64 	[%rd59+280], %rd54;
	ld.u64 	%rd109, [%rd54+272];
	add.s32 	%r64, %r64, 4;
	setp.ne.s32 	%p13, %r64, 0;
	@%p13 bra 	$L__BB2_9;
$L__BB2_10:
	setp.eq.s32 	%p14, %r4, 0;
	@%p14 bra 	$L__BB2_14;
	setp.eq.s32 	%p15, %r4, 1;
	{ // callseq 15, 0
	.param .b64 param0;
	st.param.b64 	[param0], 312;
	.param .b64 retval0;
	call.uni (retval0), 
	malloc, 
	(
	param0
	);
	ld.param.b64 	%rd60, [retval0];
	} // callseq 15
	mov.b64 	%rd62, 0;
	st.u64 	[%rd60+264], %rd62;
	st.u64 	[%rd60+272], %rd62;
	st.u64 	[%rd60+280], %rd62;
	st.u64 	[%rd60+288], %rd62;
	st.u64 	[%rd109+272], %rd60;
	ld.u32 	%r53, [%rd109+300];
	add.s32 	%r54, %r53, 1;
	st.u32 	[%rd60+300], %r54;
	ld.u64 	%rd63, [%rd109+288];
	ld.u64 	%rd64, [%rd109+272];
	st.u64 	[%rd64+288], %rd63;
	ld.u64 	%rd65, [%rd109+272];
	st.u64 	[%rd65+280], %rd109;
	@%p15 bra 	$L__BB2_14;
	setp.eq.s32 	%p16, %r4, 2;
	ld.u64 	%rd7, [%rd109+272];
	{ // callseq 16, 0
	.param .b64 param0;
	st.param.b64 	[param0], 312;
	.param .b64 retval0;
	call.uni (retval0), 
	malloc, 
	(
	param0
	);
	ld.param.b64 	%rd66, [retval0];
	} // callseq 16
	mov.b64 	%rd68, 0;
	st.u64 	[%rd66+264], %rd68;
	st.u64 	[%rd66+272], %rd68;
	st.u64 	[%rd66+280], %rd68;
	st.u64 	[%rd66+288], %rd68;
	st.u64 	[%rd7+272], %rd66;
	ld.u32 	%r55, [%rd7+300];
	add.s32 	%r56, %r55, 1;
	st.u32 	[%rd66+300], %r56;
	ld.u64 	%rd69, [%rd7+288];
	ld.u64 	%rd70, [%rd7+272];
	st.u64 	[%rd70+288], %rd69;
	ld.u64 	%rd71, [%rd7+272];
	st.u64 	[%rd71+280], %rd7;
	@%p16 bra 	$L__BB2_14;
	ld.u64 	%rd72, [%rd7+272];
	{ // callseq 17, 0
	.param .b64 param0;
	st.param.b64 	[param0], 312;
	.param .b64 retval0;
	call.uni (retval0), 
	malloc, 
	(
	param0
	);
	ld.param.b64 	%rd73, [retval0];
	} // callseq 17
	mov.b64 	%rd75, 0;
	st.u64 	[%rd73+264], %rd75;
	st.u64 	[%rd73+272], %rd75;
	st.u64 	[%rd73+280], %rd75;
	st.u64 	[%rd73+288], %rd75;
	st.u64 	[%rd72+272], %rd73;
	ld.u32 	%r57, [%rd72+300];
	add.s32 	%r58, %r57, 1;
	st.u32 	[%rd73+300], %r58;
	ld.u64 	%rd76, [%rd72+288];
	ld.u64 	%rd77, [%rd72+272];
	st.u64 	[%rd77+288], %rd76;
	ld.u64 	%rd78, [%rd72+272];
	st.u64 	[%rd78+280], %rd72;
$L__BB2_14:
	setp.eq.s32 	%p17, %r61, %r22;
	bar.sync 	0;
	@%p17 bra 	$L__BB2_31;
	ld.u32 	%r59, [%rd117+256];
	div.s32 	%r62, %r62, %r59;
	div.s32 	%r13, %r63, %r62;
	setp.ge.s32 	%p18, %r13, %r59;
	@%p18 bra 	$L__BB2_31;
	ld.u64 	%rd117, [%rd117+264];
	setp.lt.s32 	%p19, %r13, 1;
	@%p19 bra 	$L__BB2_30;
	and.b32  	%r14, %r13, 15;
	setp.lt.u32 	%p20, %r13, 16;
	@%p20 bra 	$L__BB2_20;
	and.b32  	%r15, %r13, 2147483632;
	mov.b32 	%r65, 0;
$L__BB2_19:
	.pragma "nounroll";
	ld.u64 	%rd80, [%rd117+272];
	ld.u64 	%rd81, [%rd80+272];
	ld.u64 	%rd82, [%rd81+272];
	ld.u64 	%rd83, [%rd82+272];
	ld.u64 	%rd84, [%rd83+272];
	ld.u64 	%rd85, [%rd84+272];
	ld.u64 	%rd86, [%rd85+272];
	ld.u64 	%rd87, [%rd86+272];
	ld.u64 	%rd88, [%rd87+272];
	ld.u64 	%rd89, [%rd88+272];
	ld.u64 	%rd90, [%rd89+272];
	ld.u64 	%rd91, [%rd90+272];
	ld.u64 	%rd92, [%rd91+272];
	ld.u64 	%rd93, [%rd92+272];
	ld.u64 	%rd94, [%rd93+272];
	ld.u64 	%rd117, [%rd94+272];
	add.s32 	%r65, %r65, 16;
	setp.ne.s32 	%p21, %r65, %r15;
	@%p21 bra 	$L__BB2_19;
$L__BB2_20:
	setp.eq.s32 	%p22, %r14, 0;
	@%p22 bra 	$L__BB2_30;
	and.b32  	%r18, %r13, 7;
	setp.lt.u32 	%p23, %r14, 8;
	@%p23 bra 	$L__BB2_23;
	ld.u64 	%rd96, [%rd117+272];
	ld.u64 	%rd97, [%rd96+272];
	ld.u64 	%rd98, [%rd97+272];
	ld.u64 	%rd99, [%rd98+272];
	ld.u64 	%rd100, [%rd99+272];
	ld.u64 	%rd101, [%rd100+272];
	ld.u64 	%rd102, [%rd101+272];
	ld.u64 	%rd117, [%rd102+272];
$L__BB2_23:
	setp.eq.s32 	%p24, %r18, 0;
	@%p24 bra 	$L__BB2_30;
	and.b32  	%r19, %r13, 3;
	setp.lt.u32 	%p25, %r18, 4;
	@%p25 bra 	$L__BB2_26;
	ld.u64 	%rd104, [%rd117+272];
	ld.u64 	%rd105, [%rd104+272];
	ld.u64 	%rd106, [%rd105+272];
	ld.u64 	%rd117, [%rd106+272];
$L__BB2_26:
	setp.eq.s32 	%p26, %r19, 0;
	@%p26 bra 	$L__BB2_30;
	ld.u64 	%rd117, [%rd117+272];
	setp.eq.s32 	%p27, %r19, 1;
	@%p27 bra 	$L__BB2_30;
	ld.u64 	%rd117, [%rd117+272];
	setp.eq.s32 	%p28, %r19, 2;
	@%p28 bra 	$L__BB2_30;
	ld.u64 	%rd117, [%rd117+272];
$L__BB2_30:
	bar.sync 	0;
	rem.s32 	%r63, %r63, %r62;
	bra.uni 	$L__BB2_2;
$L__BB2_31:
	ret;

}
	// .globl	print_tree
.visible .entry print_tree(
	.param .u32 print_tree_param_0,
	.param .u64 .ptr .align 1 print_tree_param_1,
	.param .u32 print_tree_param_2
)
{
	.reg .pred 	%p<2>;
	.reg .b32 	%r<10>;
	.reg .b64 	%rd<4>;

	ld.param.u64 	%rd1, [print_tree_param_1];
	mov.u32 	%r1, %ctaid.x;
	mov.u32 	%r2, %ntid.x;
	mul.lo.s32 	%r3, %r1, %r2;
	mov.u32 	%r4, %tid.x;
	neg.s32 	%r5, %r4;
	setp.ne.s32 	%p1, %r3, %r5;
	@%p1 bra 	$L__BB3_2;
	mov.u64 	%rd2, $str$4;
	cvta.global.u64 	%rd3, %rd2;
	{ // callseq 18, 0
	.param .b64 param0;
	st.param.b64 	[param0], %rd3;
	.param .b64 param1;
	st.param.b64 	[param1], 0;
	.param .b32 retval0;
	call.uni (retval0), 
	vprintf, 
	(
	param0, 
	param1
	);
	ld.param.b32 	%r6, [retval0];
	} // callseq 18
	{ // callseq 19, 0
	.param .b64 param0;
	st.param.b64 	[param0], %rd1;
	call.uni 
	print_tr, 
	(
	param0
	);
	} // callseq 19
	{ // callseq 20, 0
	.param .b64 param0;
	st.param.b64 	[param0], %rd3;
	.param .b64 param1;
	st.param.b64 	[param1], 0;
	.param .b32 retval0;
	call.uni (retval0), 
	vprintf, 
	(
	param0, 
	param1
	);
	ld.param.b32 	%r8, [retval0];
	} // callseq 20
$L__BB3_2:
	ret;

}
	// .globl	new_line
.visible .entry new_line(
	.param .u32 new_line_param_0,
	.param .u64 .ptr .align 1 new_line_param_1,
	.param .u32 new_line_param_2
)
{
	.reg .pred 	%p<2>;
	.reg .b32 	%r<8>;
	.reg .b64 	%rd<3>;

	mov.u32 	%r1, %ctaid.x;
	mov.u32 	%r2, %ntid.x;
	mul.lo.s32 	%r3, %r1, %r2;
	mov.u32 	%r4, %tid.x;
	neg.s32 	%r5, %r4;
	setp.ne.s32 	%p1, %r3, %r5;
	@%p1 bra 	$L__BB4_2;
	mov.u64 	%rd1, $str$4;
	cvta.global.u64 	%rd2, %rd1;
	{ // callseq 21, 0
	.param .b64 param0;
	st.param.b64 	[param0], %rd2;
	.param .b64 param1;
	st.param.b64 	[param1], 0;
	.param .b32 retval0;
	call.uni (retval0), 
	vprintf, 
	(
	param0, 
	param1
	);
	ld.param.b32 	%r6, [retval0];
	} // callseq 21
$L__BB4_2:
	ret;

}


// ===== COMPILED SASS (sm_100) =====

	.target	sm_100

	.elftype	@"ET_EXEC"


//--------------------- .note.nv.tkinfo           --------------------------
	.section	.note.nv.tkinfo,"",@"SHT_NOTE"
	.sectionflags	@"SHF_NOTE_NV_TKINFO"
	.tkinfo
        /*0018*/ 	.word	0x00000002
        /*0030*/ 	.string	""
        /*0030*/ 	.string	"ptxas"
        /*0030*/ 	.string	"Cuda compilation tools, release 13.0, V13.0.88"
        /*0030*/ 	.string	"Build cuda_13.0.r13.0/compiler.36424714_0"
        /*0030*/ 	.string	"-arch sm_100 -m 64 "



//--------------------- .note.nv.cuinfo           --------------------------
	.section	.note.nv.cuinfo,"",@"SHT_NOTE"
	.sectionflags	@"SHF_NOTE_NV_CUINFO"
        /*0018*/ 	.short	0x0002
        /*001a*/ 	.short	0x0064
        /*001c*/ 	.short	0x0082
	.zero		2


//--------------------- .nv.info                  --------------------------
	.section	.nv.info,"",@"SHT_CUDA_INFO"
	.align	4


	//----- nvinfo : EIATTR_REGCOUNT
	.align		4
        /*0000*/ 	.byte	0x04, 0x2f
        /*0002*/ 	.short	(.L_6 - .L_5)
	.align		4
.L_5:
        /*0004*/ 	.word	index@(alpha_beta)
        /*0008*/ 	.word	0x0000001c


	//----- nvinfo : EIATTR_FRAME_SIZE
	.align		4
.L_6:
        /*000c*/ 	.byte	0x04, 0x11
        /*000e*/ 	.short	(.L_8 - .L_7)
	.align		4
.L_7:
        /*0010*/ 	.word	index@(alpha_beta)
        /*0014*/ 	.word	0x00000008


	//----- nvinfo : EIATTR_REGCOUNT
	.align		4
.L_8:
        /*0018*/ 	.byte	0x04, 0x2f
        /*001a*/ 	.short	(.L_10 - .L_9)
	.align		4
.L_9:
        /*001c*/ 	.word	index@(create_tree)
        /*0020*/ 	.word	0x00000026


	//----- nvinfo : EIATTR_FRAME_SIZE
	.align		4
.L_10:
        /*0024*/ 	.byte	0x04, 0x11
        /*0026*/ 	.short	(.L_12 - .L_11)
	.align		4
.L_11:
        /*0028*/ 	.word	index@(create_tree)
        /*002c*/ 	.word	0x00000010


	//----- nvinfo : EIATTR_REGCOUNT
	.align		4
.L_12:
        /*0030*/ 	.byte	0x04, 0x2f
        /*0032*/ 	.short	(.L_14 - .L_13)
	.align		4
.L_13:
        /*0034*/ 	.word	index@(print_tree)
        /*0038*/ 	.word	0x0000001a


	//----- nvinfo : EIATTR_FRAME_SIZE
	.align		4
.L_14:
        /*003c*/ 	.byte	0x04, 0x11
        /*003e*/ 	.short	(.L_16 - .L_15)
	.align		4
.L_15:
        /*0040*/ 	.word	index@($print_tree$print_tr)
        /*0044*/ 	.word	0x00000000


	//----- nvinfo : EIATTR_FRAME_SIZE
	.align		4
.L_16:
        /*0048*/ 	.byte	0x04, 0x11
        /*004a*/ 	.short	(.L_18 - .L_17)
	.align		4
.L_17:
        /*004c*/ 	.word	index@(print_tree)
        /*0050*/ 	.word	0x00000000


	//----- nvinfo : EIATTR_REGCOUNT
	.align		4
.L_18:
        /*0054*/ 	.byte	0x04, 0x2f
        /*0056*/ 	.short	(.L_20 - .L_19)
	.align		4
.L_19:
        /*0058*/ 	.word	index@(new_line)
        /*005c*/ 	.word	0x00000018


	//----- nvinfo : EIATTR_FRAME_SIZE
	.align		4
.L_20:
        /*0060*/ 	.byte	0x04, 0x11
        /*0062*/ 	.short	(.L_22 - .L_21)
	.align		4
.L_21:
        /*0064*/ 	.word	index@(new_line)
        /*0068*/ 	.word	0x00000000


	//----- nvinfo : EIATTR_MIN_STACK_SIZE
	.align		4
.L_22:
        /*006c*/ 	.byte	0x04, 0x12
        /*006e*/ 	.short	(.L_24 - .L_23)
	.align		4
.L_23:
        /*0070*/ 	.word	index@(new_line)
        /*0074*/ 	.word	0x00000000


	//----- nvinfo : EIATTR_MIN_STACK_SIZE
	.align		4
.L_24:
        /*0078*/ 	.byte	0x04, 0x12
        /*007a*/ 	.short	(.L_26 - .L_25)
	.align		4
.L_25:
        /*007c*/ 	.word	index@(print_tree)
        /*0080*/ 	.word	0x00000000


	//----- nvinfo : EIATTR_MIN_STACK_SIZE
	.align		4
.L_26:
        /*0084*/ 	.byte	0x04, 0x12
        /*0086*/ 	.short	(.L_28 - .L_27)
	.align		4
.L_27:
        /*0088*/ 	.word	index@(create_tree)
        /*008c*/ 	.word	0x00000010


	//----- nvinfo : EIATTR_MIN_STACK_SIZE
	.align		4
.L_28:
        /*0090*/ 	.byte	0x04, 0x12
        /*0092*/ 	.short	(.L_30 - .L_29)
	.align		4
.L_29:
        /*0094*/ 	.word	index@(alpha_beta)
        /*0098*/ 	.word	0x00000008
.L_30:


//--------------------- .nv.compat                --------------------------
	.section	.nv.compat,"",@"SHT_CUDA_COMPAT_INFO"
	.align	4
        /*0000*/ 	.byte	0x02, 0x09, 0x00, 0x00, 0x02, 0x02, 0x01, 0x00, 0x02, 0x05, 0x05, 0x00, 0x03, 0x07, 0x01, 0x01
        /*0010*/ 	.byte	0x02, 0x03, 0x00, 0x00, 0x02, 0x06, 0x01, 0x00, 0x04, 0x0b, 0x08, 0x00, 0x09, 0x00, 0x00, 0x00
        /*0020*/ 	.byte	0x00, 0x00, 0x00, 0x00


//--------------------- .nv.info.new_line         --------------------------
	.section	.nv.info.new_line,"",@"SHT_CUDA_INFO"
	.sectionflags	@""
	.align	4


	//----- nvinfo : EIATTR_CUDA_API_VERSION
	.align		4
        /*0000*/ 	.byte	0x04, 0x37
        /*0002*/ 	.short	(.L_32 - .L_31)
.L_31:
        /*0004*/ 	.word	0x00000082


	//----- nvinfo : EIATTR_KPARAM_INFO
	.align		4
.L_32:
        /*0008*/ 	.byte	0x04, 0x17
        /*000a*/ 	.short	(.L_34 - .L_33)
.L_33:
        /*000c*/ 	.word	0x00000000
        /*0010*/ 	.short	0x0002
        /*0012*/ 	.short	0x0010
        /*0014*/ 	.byte	0x00, 0xf0, 0x11, 0x00


	//----- nvinfo : EIATTR_KPARAM_INFO
	.align		4
.L_34:
        /*0018*/ 	.byte	0x04, 0x17
        /*001a*/ 	.short	(.L_36 - .L_35)
.L_35:
        /*001c*/ 	.word	0x00000000
        /*0020*/ 	.short	0x0001
        /*0022*/ 	.short	0x0008
        /*0024*/ 	.byte	0x00, 0xf5, 0x21, 0x00


	//----- nvinfo : EIATTR_KPARAM_INFO
	.align		4
.L_36:
        /*0028*/ 	.byte	0x04, 0x17
        /*002a*/ 	.short	(.L_38 - .L_37)
.L_37:
        /*002c*/ 	.word	0x00000000
        /*0030*/ 	.short	0x0000
        /*0032*/ 	.short	0x0000
        /*0034*/ 	.byte	0x00, 0xf0, 0x11, 0x00


	//----- nvinfo : EIATTR_SPARSE_MMA_MASK
	.align		4
.L_38:
        /*0038*/ 	.byte	0x03, 0x50
        /*003a*/ 	.short	0x0000


	//----- nvinfo : EIATTR_MAXREG_COUNT
	.align		4
        /*003c*/ 	.byte	0x03, 0x1b
        /*003e*/ 	.short	0x00ff


	//----- nvinfo : EIATTR_EXTERNS
	.align		4
        /*0040*/ 	.byte	0x04, 0x0f
        /*0042*/ 	.short	(.L_40 - .L_39)


	//   ....[0]....
	.align		4
.L_39:
        /*0044*/ 	.word	index@(vprintf)


	//----- nvinfo : EIATTR_MERCURY_ISA_VERSION
	.align		4
.L_40:
        /*0048*/ 	.byte	0x03, 0x5f
        /*004a*/ 	.short	0x0101


	//----- nvinfo : EIATTR_VRC_CTA_INIT_COUNT
	.align		4
        /*004c*/ 	.byte	0x02, 0x4a
	.zero		1
	.zero		1


	//----- nvinfo : EIATTR_SYSCALL_OFFSETS
	.align		4
        /*0050*/ 	.byte	0x04, 0x46
        /*0052*/ 	.short	(.L_42 - .L_41)


	//   ....[0]....
.L_41:
        /*0054*/ 	.word	0x000000f0


	//----- nvinfo : EIATTR_EXIT_INSTR_OFFSETS
	.align		4
.L_42:
        /*0058*/ 	.byte	0x04, 0x1c
        /*005a*/ 	.short	(.L_44 - .L_43)


	//   ....[0]....
.L_43:
        /*005c*/ 	.word	0x00000070


	//   ....[1]....
        /*0060*/ 	.word	0x00000100


	//----- nvinfo : EIATTR_CRS_STACK_SIZE
	.align		4
.L_44:
        /*0064*/ 	.byte	0x04, 0x1e
        /*0066*/ 	.short	(.L_46 - .L_45)
.L_45:
        /*0068*/ 	.word	0x00000000


	//----- nvinfo : EIATTR_CBANK_PARAM_SIZE
	.align		4
.L_46:
        /*006c*/ 	.byte	0x03, 0x19
        /*006e*/ 	.short	0x0014


	//----- nvinfo : EIATTR_PARAM_CBANK
	.align		4
        /*0070*/ 	.byte	0x04, 0x0a
        /*0072*/ 	.short	(.L_48 - .L_47)
	.align		4
.L_47:
        /*0074*/ 	.word	index@(.nv.constant0.new_line)
        /*0078*/ 	.short	0x0380
        /*007a*/ 	.short	0x0014


	//----- nvinfo : EIATTR_SW_WAR
	.align		4
.L_48:
        /*007c*/ 	.byte	0x04, 0x36
        /*007e*/ 	.short	(.L_50 - .L_49)
.L_49:
        /*0080*/ 	.word	0x00000008
.L_50:


//--------------------- .nv.info.print_tree       --------------------------
	.section	.nv.info.print_tree,"",@"SHT_CUDA_INFO"
	.sectionflags	@""
	.align	4


	//----- nvinfo : EIATTR_CUDA_API_VERSION
	.align		4
        /*0000*/ 	.byte	0x04, 0x37
        /*0002*/ 	.short	(.L_52 - .L_51)
.L_51:
        /*0004*/ 	.word	0x00000082


	//----- nvinfo : EIATTR_KPARAM_INFO
	.align		4
.L_52:
        /*0008*/ 	.byte	0x04, 0x17
        /*000a*/ 	.short	(.L_54 - .L_53)
.L_53:
        /*000c*/ 	.word	0x00000000
        /*0010*/ 	.short	0x0002
        /*0012*/ 	.short	0x0010
        /*0014*/ 	.byte	0x00, 0xf0, 0x11, 0x00


	//----- nvinfo : EIATTR_KPARAM_INFO
	.align		4
.L_54:
        /*0018*/ 	.byte	0x04, 0x17
        /*001a*/ 	.short	(.L_56 - .L_55)
.L_55:
        /*001c*/ 	.word	0x00000000
        /*0020*/ 	.short	0x0001
        /*0022*/ 	.short	0x0008
        /*0024*/ 	.byte	0x00, 0xf5, 0x21, 0x00


	//----- nvinfo : EIATTR_KPARAM_INFO
	.align		4
.L_56:
        /*0028*/ 	.byte	0x04, 0x17
        /*002a*/ 	.short	(.L_58 - .L_57)
.L_57:
        /*002c*/ 	.word	0x00000000
        /*0030*/ 	.short	0x0000
        /*0032*/ 	.short	0x0000
        /*0034*/ 	.byte	0x00, 0xf0, 0x11, 0x00


	//----- nvinfo : EIATTR_SPARSE_MMA_MASK
	.align		4
.L_58:
        /*0038*/ 	.byte	0x03, 0x50
        /*003a*/ 	.short	0x0000


	//----- nvinfo : EIATTR_MAXREG_COUNT
	.align		4
        /*003c*/ 	.byte	0x03, 0x1b
        /*003e*/ 	.short	0x00ff


	//----- nvinfo : EIATTR_EXTERNS
	.align		4
        /*0040*/ 	.byte	0x04, 0x0f
        /*0042*/ 	.short	(.L_60 - .L_59)


	//   ....[0]....
	.align		4
.L_59:
        /*0044*/ 	.word	index@(vprintf)


	//----- nvinfo : EIATTR_MERCURY_ISA_VERSION
	.align		4
.L_60:
        /*0048*/ 	.byte	0x03, 0x5f
        /*004a*/ 	.short	0x0101


	//----- nvinfo : EIATTR_VRC_CTA_INIT_COUNT
	.align		4
        /*004c*/ 	.byte	0x02, 0x4a
	.zero		1
	.zero		1


	//----- nvinfo : EIATTR_SYSCALL_OFFSETS
	.align		4
        /*0050*/ 	.byte	0x04, 0x46
        /*0052*/ 	.short	(.L_62 - .L_61)


	//   ....[0]....
.L_61:
        /*0054*/ 	.word	0x000000f0


	//   ....[1]....
        /*0058*/ 	.word	0x000001c0


	//   ....[2]....
        /*005c*/ 	.word	0x000004c0


	//----- nvinfo : EIATTR_EXIT_INSTR_OFFSETS
	.align		4
.L_62:
        /*0060*/ 	.byte	0x04, 0x1c
        /*0062*/ 	.short	(.L_64 - .L_63)


	//   ....[0]....
.L_63:
        /*0064*/ 	.word	0x00000070


	//   ....[1]....
        /*0068*/ 	.word	0x000001d0


	//----- nvinfo : EIATTR_CRS_STACK_SIZE
	.align		4
.L_64:
        /*006c*/ 	.byte	0x04, 0x1e
        /*006e*/ 	.short	(.L_66 - .L_65)
.L_65:
        /*0070*/ 	.word	0x00000000


	//----- nvinfo : EIATTR_CBANK_PARAM_SIZE
	.align		4
.L_66:
        /*0074*/ 	.byte	0x03, 0x19
        /*0076*/ 	.short	0x0014


	//----- nvinfo : EIATTR_PARAM_CBANK
	.align		4
        /*0078*/ 	.byte	0x04, 0x0a
        /*007a*/ 	.short	(.L_68 - .L_67)
	.align		4
.L_67:
        /*007c*/ 	.word	index@(.nv.constant0.print_tree)
        /*0080*/ 	.short	0x0380
        /*0082*/ 	.short	0x0014


	//----- nvinfo : EIATTR_SW_WAR
	.align		4
.L_68:
        /*0084*/ 	.byte	0x04, 0x36
        /*0086*/ 	.short	(.L_70 - .L_69)
.L_69:
        /*0088*/ 	.word	0x00000008
.L_70:


//--------------------- .nv.info.create_tree      --------------------------
	.section	.nv.info.create_tree,"",@"SHT_CUDA_INFO"
	.sectionflags	@""
	.align	4


	//----- nvinfo : EIATTR_CUDA_API_VERSION
	.align		4
        /*0000*/ 	.byte	0x04, 0x37
        /*0002*/ 	.short	(.L_72 - .L_71)
.L_71:
        /*0004*/ 	.word	0x00000082


	//----- nvinfo : EIATTR_KPARAM_INFO
	.align		4
.L_72:
        /*0008*/ 	.byte	0x04, 0x17
        /*000a*/ 	.short	(.L_74 - .L_73)
.L_73:
        /*000c*/ 	.word	0x00000000
        /*0010*/ 	.short	0x0002
        /*0012*/ 	.short	0x0010
        /*0014*/ 	.byte	0x00, 0xf0, 0x11, 0x00


	//----- nvinfo : EIATTR_KPARAM_INFO
	.align		4
.L_74:
        /*0018*/ 	.byte	0x04, 0x17
        /*001a*/ 	.short	(.L_76 - .L_75)
.L_75:
        /*001c*/ 	.word	0x00000000
        /*0020*/ 	.short	0x0001
        /*0022*/ 	.short	0x0008
        /*0024*/ 	.byte	0x00, 0xf5, 0x21, 0x00


	//----- nvinfo : EIATTR_KPARAM_INFO
	.align		4
.L_76:
        /*0028*/ 	.byte	0x04, 0x17
        /*002a*/ 	.short	(.L_78 - .L_77)
.L_77:
        /*002c*/ 	.word	0x00000000
        /*0030*/ 	.short	0x0000
        /*0032*/ 	.short	0x0000
        /*0034*/ 	.byte	0x00, 0xf0, 0x11, 0x00


	//----- nvinfo : EIATTR_SPARSE_MMA_MASK
	.align		4
.L_78:
        /*0038*/ 	.byte	0x03, 0x50
        /*003a*/ 	.short	0x0000


	//----- nvinfo : EIATTR_MAXREG_COUNT
	.align		4
        /*003c*/ 	.byte	0x03, 0x1b
        /*003e*/ 	.short	0x00ff


	//----- nvinfo : EIATTR_NUM_BARRIERS
	.align		4
        /*0040*/ 	.byte	0x02, 0x4c
        /*0042*/ 	.byte	0x01
	.zero		1


	//----- nvinfo : EIATTR_EXTERNS
	.align		4
        /*0044*/ 	.byte	0x04, 0x0f
        /*0046*/ 	.short	(.L_80 - .L_79)


	//   ....[0]....
	.align		4
.L_79:
        /*0048*/ 	.word	index@(vprintf)


	//   ....[1]....
	.align		4
        /*004c*/ 	.word	index@(malloc)


	//----- nvinfo : EIATTR_MERCURY_ISA_VERSION
	.align		4
.L_80:
        /*0050*/ 	.byte	0x03, 0x5f
        /*0052*/ 	.short	0x0101


	//----- nvinfo : EIATTR_VRC_CTA_INIT_COUNT
	.align		4
        /*0054*/ 	.byte	0x02, 0x4a
	.zero		1
	.zero		1


	//----- nvinfo : EIATTR_SYSCALL_OFFSETS
	.align		4
        /*0058*/ 	.byte	0x04, 0x46
        /*005a*/ 	.short	(.L_82 - .L_81)


	//   ....[0]....
.L_81:
        /*005c*/ 	.word	0x000003a0


	//   ....[1]....
        /*0060*/ 	.word	0x00000470


	//   ....[2]....
        /*0064*/ 	.word	0x000004f0


	//   ....[3]....
        /*0068*/ 	.word	0x00000670


	//   ....[4]....
        /*006c*/ 	.word	0x000007c0


	//   ....[5]....
        /*0070*/ 	.word	0x00000910


	//   ....[6]....
        /*0074*/ 	.word	0x00000a60


	//   ....[7]....
        /*0078*/ 	.word	0x00000c00


	//   ....[8]....
        /*007c*/ 	.word	0x00000d50


	//   ....[9]....
        /*0080*/ 	.word	0x00000ea0


	//----- nvinfo : EIATTR_EXIT_INSTR_OFFSETS
	.align		4
.L_82:
        /*0084*/ 	.byte	0x04, 0x1c
        /*0086*/ 	.short	(.L_84 - .L_83)


	//   ....[0]....
.L_83:
        /*0088*/ 	.word	0x000000f0


	//   ....[1]....
        /*008c*/ 	.word	0x00000fc0


	//   ....[2]....
        /*0090*/ 	.word	0x00001310


	//----- nvinfo : EIATTR_CRS_STACK_SIZE
	.align		4
.L_84:
        /*0094*/ 	.byte	0x04, 0x1e
        /*0096*/ 	.short	(.L_86 - .L_85)
.L_85:
        /*0098*/ 	.word	0x00000000


	//----- nvinfo : EIATTR_CBANK_PARAM_SIZE
	.align		4
.L_86:
        /*009c*/ 	.byte	0x03, 0x19
        /*009e*/ 	.short	0x0014


	//----- nvinfo : EIATTR_PARAM_CBANK
	.align		4
        /*00a0*/ 	.byte	0x04, 0x0a
        /*00a2*/ 	.short	(.L_88 - .L_87)
	.align		4
.L_87:
        /*00a4*/ 	.word	index@(.nv.constant0.create_tree)
        /*00a8*/ 	.short	0x0380
        /*00aa*/ 	.short	0x0014


	//----- nvinfo : EIATTR_SW_WAR
	.align		4
.L_88:
        /*00ac*/ 	.byte	0x04, 0x36
        /*00ae*/ 	.short	(.L_90 - .L_89)
.L_89:
        /*00b0*/ 	.word	0x00000008
.L_90:


//--------------------- .nv.info.alpha_beta       --------------------------
	.section	.nv.info.alpha_beta,"",@"SHT_CUDA_INFO"
	.sectionflags	@""
	.align	4


	//----- nvinfo : EIATTR_CUDA_API_VERSION
	.align		4
        /*0000*/ 	.byte	0x04, 0x37
        /*0002*/ 	.short	(.L_92 - .L_91)
.L_91:
        /*0004*/ 	.word	0x00000082


	//----- nvinfo : EIATTR_KPARAM_INFO
	.align		4
.L_92:
        /*0008*/ 	.byte	0x04, 0x17
        /*000a*/ 	.short	(.L_94 - .L_93)
.L_93:
        /*000c*/ 	.word	0x00000000
        /*0010*/ 	.short	0x0001
        /*0012*/ 	.short	0x0008
        /*0014*/ 	.byte	0x00, 0xf0, 0x11, 0x00


	//----- nvinfo : EIATTR_KPARAM_INFO
	.align		4
.L_94:
        /*0018*/ 	.byte	0x04, 0x17
        /*001a*/ 	.short	(.L_96 - .L_95)
.L_95:
        /*001c*/ 	.word	0x00000000
        /*0020*/ 	.short	0x0000
        /*0022*/ 	.short	0x0000
        /*0024*/ 	.byte	0x00, 0xf5, 0x21, 0x00


	//----- nvinfo : EIATTR_SPARSE_MMA_MASK
	.align		4
.L_96:
        /*0028*/ 	.byte	0x03, 0x50
        /*002a*/ 	.short	0x0000


	//----- nvinfo : EIATTR_MAXREG_COUNT
	.align		4
        /*002c*/ 	.byte	0x03, 0x1b
        /*002e*/ 	.short	0x00ff


	//----- nvinfo : EIATTR_NUM_BARRIERS
	.align		4
        /*0030*/ 	.byte	0x02, 0x4c
        /*0032*/ 	.byte	0x01
	.zero		1


	//----- nvinfo : EIATTR_EXTERNS
	.align		4
        /*0034*/ 	.byte	0x04, 0x0f
        /*0036*/ 	.short	(.L_98 - .L_97)


	//   ....[0]....
	.align		4
.L_97:
        /*0038*/ 	.word	index@(vprintf)


	//   ....[1]....
	.align		4
        /*003c*/ 	.word	index@(malloc)


	//   ....[2]....
	.align		4
        /*0040*/ 	.word	index@(free)


	//----- nvinfo : EIATTR_MERCURY_ISA_VERSION
	.align		4
.L_98:
        /*0044*/ 	.byte	0x03, 0x5f
        /*0046*/ 	.short	0x0101


	//----- nvinfo : EIATTR_VRC_CTA_INIT_COUNT
	.align		4
        /*0048*/ 	.byte	0x02, 0x4a
	.zero		1
	.zero		1


	//----- nvinfo : EIATTR_SYSCALL_OFFSETS
	.align		4
        /*004c*/ 	.byte	0x04, 0x46
        /*004e*/ 	.short	(.L_100 - .L_99)


	//   ....[0]....
.L_99:
        /*0050*/ 	.word	0x000001c0


	//   ....[1]....
        /*0054*/ 	.word	0x000002b0


	//   ....[2]....
        /*0058*/ 	.word	0x00000af0


	//   ....[3]....
        /*005c*/ 	.word	0x000010b0


	//   ....[4]....
        /*0060*/ 	.word	0x00001210


	//----- nvinfo : EIATTR_EXIT_INSTR_OFFSETS
	.align		4
.L_100:
        /*0064*/ 	.byte	0x04, 0x1c
        /*0066*/ 	.short	(.L_102 - .L_101)


	//   ....[0]....
.L_101:
        /*0068*/ 	.word	0x00001130


	//   ....[1]....
        /*006c*/ 	.word	0x00001220


	//----- nvinfo : EIATTR_CRS_STACK_SIZE
	.align		4
.L_102:
        /*0070*/ 	.byte	0x04, 0x1e
        /*0072*/ 	.short	(.L_104 - .L_103)
.L_103:
        /*0074*/ 	.word	0x00000000


	//----- nvinfo : EIATTR_CBANK_PARAM_SIZE
	.align		4
.L_104:
        /*0078*/ 	.byte	0x03, 0x19
        /*007a*/ 	.short	0x000c


	//----- nvinfo : EIATTR_PARAM_CBANK
	.align		4
        /*007c*/ 	.byte	0x04, 0x0a
        /*007e*/ 	.short	(.L_106 - .L_105)
	.align		4
.L_105:
        /*0080*/ 	.word	index@(.nv.constant0.alpha_beta)
        /*0084*/ 	.short	0x0380
        /*0086*/ 	.short	0x000c


	//----- nvinfo : EIATTR_SW_WAR
	.align		4
.L_106:
        /*0088*/ 	.byte	0x04, 0x36
        /*008a*/ 	.short	(.L_108 - .L_107)
.L_107:
        /*008c*/ 	.word	0x00000008
.L_108:


//--------------------- .nv.callgraph             --------------------------
	.section	.nv.callgraph,"",@"SHT_CUDA_CALLGRAPH"
	.align	4
	.sectionentsize	8
	.align		4
        /*0000*/ 	.word	0x00000000
	.align		4
        /*0004*/ 	.word	0xffffffff
	.align		4
        /*0008*/ 	.word	index@(new_line)
	.align		4
        /*000c*/ 	.word	index@(vprintf)
	.align		4
        /*0010*/ 	.word	index@(print_tree)
	.align		4
        /*0014*/ 	.word	index@(vprintf)
	.align		4
        /*0018*/ 	.word	index@(create_tree)
	.align		4
        /*001c*/ 	.word	index@(malloc)
	.align		4
        /*0020*/ 	.word	index@(create_tree)
	.align		4
        /*0024*/ 	.word	index@(vprintf)
	.align		4
        /*0028*/ 	.word	index@(alpha_beta)
	.align		4
        /*002c*/ 	.word	index@(free)
	.align		4
        /*0030*/ 	.word	index@(alpha_beta)
	.align		4
        /*0034*/ 	.word	index@(malloc)
	.align		4
        /*0038*/ 	.word	index@(alpha_beta)
	.align		4
        /*003c*/ 	.word	index@(vprintf)
	.align		4
        /*0040*/ 	.word	0x00000000
	.align		4
        /*0044*/ 	.word	0xfffffffe
	.align		4
        /*0048*/ 	.word	0x00000000
	.align		4
        /*004c*/ 	.word	0xfffffffd
	.align		4
        /*0050*/ 	.word	0x00000000
	.align		4
        /*0054*/ 	.word	0xfffffffc


//--------------------- .nv.constant4             --------------------------
	.section	.nv.constant4,"a",@progbits
	.align	8
	.align		8
.nv.constant4:
        /*0000*/ 	.dword	vprintf
	.align		8
        /*0008*/ 	.dword	$str
	.align		8
        /*0010*/ 	.dword	$str$1
	.align		8
        /*0018*/ 	.dword	$str$2
	.align		8
        /*0020*/ 	.dword	$str$3
	.align		8
        /*0028*/ 	.dword	$str$4
	.align		8
        /*0030*/ 	.dword	malloc
	.align		8
        /*0038*/ 	.dword	free


//--------------------- .text.new_line            --------------------------
	.section	.text.new_line,"ax",@progbits
	.align	128
        .global         new_line
        .type           new_line,@function
        .size           new_line,(.L_x_73 - new_line)
        .other          new_line,@"STO_CUDA_ENTRY STV_DEFAULT"
new_line:
.text.new_line:
[----:B------:R-:W0:Y:S01]  /*0000*/  LDC R1, c[0x0][0x37c] ;  /* 0x0000df00ff017b82 */ /* 0x000e220000000800 */
[----:B------:R-:W1:Y:S07]  /*0010*/  S2R R0, SR_TID.X ;  /* 0x0000000000007919 */ /* 0x000e6e0000002100 */
[----:B------:R-:W2:Y:S01]  /*0020*/  S2UR UR4, SR_CTAID.X ;  /* 0x00000000000479c3 */ /* 0x000ea20000002500 */
[----:B------:R-:W2:Y:S02]  /*0030*/  LDCU UR5, c[0x0][0x360] ;  /* 0x00006c00ff0577ac */ /* 0x000ea40008000800 */
[----:B--2---:R-:W-:Y:S01]  /*0040*/  UIMAD UR4, UR4, UR5, URZ ;  /* 0x00000005040472a4 */ /* 0x004fe2000f8e02ff */
[----:B-1----:R-:W-:-:S05]  /*0050*/  IMAD.MOV R0, RZ, RZ, -R0 ;  /* 0x000000ffff007224 */ /* 0x002fca00078e0a00 */
[----:B------:R-:W-:-:S13]  /*0060*/  ISETP.NE.AND P0, PT, R0, UR4, PT ;  /* 0x0000000400007c0c */ /* 0x000fda000bf05270 */
[----:B0-----:R-:W-:Y:S05]  /*0070*/  @P0 EXIT ;  /* 0x000000000000094d */ /* 0x001fea0003800000 */
[----:B------:R-:W-:Y:S01]  /*0080*/  MOV R0, 0x0 ;  /* 0x0000000000007802 */ /* 0x000fe20000000f00 */
[----:B------:R-:W0:Y:S01]  /*0090*/  LDCU.64 UR4, c[0x4][0x28] ;  /* 0x01000500ff0477ac */ /* 0x000e220008000a00 */
[----:B------:R-:W-:Y:S02]  /*00a0*/  CS2R R6, SRZ ;  /* 0x0000000000067805 */ /* 0x000fe4000001ff00 */
[----:B------:R1:W2:Y:S01]  /*00b0*/  LDC.64 R2, c[0x4][R0] ;  /* 0x0100000000027b82 */ /* 0x0002a20000000a00 */
[----:B0-----:R-:W-:Y:S02]  /*00c0*/  IMAD.U32 R4, RZ, RZ, UR4 ;  /* 0x00000004ff047e24 */ /* 0x001fe4000f8e00ff */
[----:B-1----:R-:W-:-:S07]  /*00d0*/  IMAD.U32 R5, RZ, RZ, UR5 ;  /* 0x00000005ff057e24 */ /* 0x002fce000f8e00ff */
[----:B------:R-:W-:-:S07]  /*00e0*/  LEPC R20, `(.L_x_0) ;  /* 0x000000001014794e */ /* 0x000fce0000000000 */
[----:B--2---:R-:W-:Y:S05]  /*00f0*/  CALL.ABS.NOINC R2 ;  /* 0x0000000002007343 */ /* 0x004fea0003c00000 */
.L_x_0:
[----:B------:R-:W-:Y:S05]  /*0100*/  EXIT ;  /* 0x000000000000794d */ /* 0x000fea0003800000 */
.L_x_1:
[----:B------:R-:W-:-:S00]  /*0110*/  BRA `(.L_x_1) ;  /* 0xfffffffc00fc7947 */ /* 0x000fc0000383ffff */
[----:B------:R-:W-:-:S00]  /*0120*/  NOP ;  /* 0x0000000000007918 */ /* 0x000fc00000000000 */
        /* <DEDUP_REMOVED lines=13> */
.L_x_73:


//--------------------- .text.print_tree          --------------------------
	.section	.text.print_tree,"ax",@progbits
	.align	128
        .global         print_tree
        .type           print_tree,@function
        .size           print_tree,(.L_x_72 - print_tree)
        .other          print_tree,@"STO_CUDA_ENTRY STV_DEFAULT"
print_tree:
.text.print_tree:
        /* <DEDUP_REMOVED lines=16> */
.L_x_2:
[----:B------:R-:W0:Y:S01]  /*0100*/  LDCU.64 UR4, c[0x0][0x388] ;  /* 0x00007100ff0477ac */ /* 0x000e220008000a00 */
[----:B------:R-:W-:Y:S01]  /*0110*/  MOV R20, 0x160 ;  /* 0x0000016000147802 */ /* 0x000fe20000000f00 */
[----:B------:R-:W-:Y:S02]  /*0120*/  IMAD.MOV.U32 R21, RZ, RZ, 0x0 ;  /* 0x00000000ff157424 */ /* 0x000fe400078e00ff */
[----:B0-----:R-:W-:Y:S02]  /*0130*/  IMAD.U32 R4, RZ, RZ, UR4 ;  /* 0x00000004ff047e24 */ /* 0x001fe4000f8e00ff */
[----:B------:R-:W-:-:S07]  /*0140*/  IMAD.U32 R5, RZ, RZ, UR5 ;  /* 0x00000005ff057e24 */ /* 0x000fce000f8e00ff */
[----:B------:R-:W-:Y:S05]  /*0150*/  CALL.REL.NOINC `($print_tree$print_tr) ;  /* 0x0000000000207944 */ /* 0x000fea0003c00000 */
[----:B------:R-:W0:Y:S01]  /*0160*/  LDC.64 R2, c[0x4][R2] ;  /* 0x0100000002027b82 */ /* 0x000e220000000a00 */
[----:B------:R-:W1:Y:S01]  /*0170*/  LDCU.64 UR4, c[0x4][0x28] ;  /* 0x01000500ff0477ac */ /* 0x000e620008000a00 */
[----:B------:R-:W-:Y:S01]  /*0180*/  CS2R R6, SRZ ;  /* 0x0000000000067805 */ /* 0x000fe2000001ff00 */
[----:B-1----:R-:W-:Y:S02]  /*0190*/  IMAD.U32 R4, RZ, RZ, UR4 ;  /* 0x00000004ff047e24 */ /* 0x002fe4000f8e00ff */
[----:B------:R-:W-:-:S07]  /*01a0*/  IMAD.U32 R5, RZ, RZ, UR5 ;  /* 0x00000005ff057e24 */ /* 0x000fce000f8e00ff */
[----:B------:R-:W-:-:S07]  /*01b0*/  LEPC R20, `(.L_x_3) ;  /* 0x000000001014794e */ /* 0x000fce0000000000 */
[----:B0-----:R-:W-:Y:S05]  /*01c0*/  CALL.ABS.NOINC R2 ;  /* 0x0000000002007343 */ /* 0x001fea0003c00000 */
.L_x_3:
[----:B------:R-:W-:Y:S05]  /*01d0*/  EXIT ;  /* 0x000000000000794d */ /* 0x000fea0003800000 */
        .type           $print_tree$print_tr,@function
        .size           $print_tree$print_tr,(.L_x_72 - $print_tree$print_tr)
$print_tree$print_tr:
[----:B------:R-:W-:-:S05]  /*01e0*/  VIADD R1, R1, 0xffffffd0 ;  /* 0xffffffd001017836 */ /* 0x000fca0000000000 */
[----:B------:R-:W-:Y:S04]  /*01f0*/  STL [R1+0x28], R23 ;  /* 0x0000281701007387 */ /* 0x000fe80000100800 */
[----:B------:R-:W-:Y:S04]  /*0200*/  STL [R1+0x24], R22 ;  /* 0x0000241601007387 */ /* 0x000fe80000100800 */
[----:B------:R-:W-:Y:S04]  /*0210*/  STL [R1+0x20], R21 ;  /* 0x0000201501007387 */ /* 0x000fe80000100800 */
[----:B------:R-:W-:Y:S04]  /*0220*/  STL [R1+0x1c], R20 ;  /* 0x00001c1401007387 */ /* 0x000fe80000100800 */
[----:B------:R-:W-:Y:S04]  /*0230*/  STL [R1+0x10], R17 ;  /* 0x0000101101007387 */ /* 0x000fe80000100800 */
[----:B------:R-:W-:Y:S04]  /*0240*/  STL [R1+0xc], R16 ;  /* 0x00000c1001007387 */ /* 0x000fe80000100800 */
[----:B------:R0:W-:Y:S04]  /*0250*/  STL [R1+0x8], R2 ;  /* 0x0000080201007387 */ /* 0x0001e80000100800 */
[----:B------:R1:W-:Y:S04]  /*0260*/  STL [R1+0x18], R19 ;  /* 0x0000181301007387 */ /* 0x0003e80000100800 */
[----:B------:R2:W-:Y:S01]  /*0270*/  STL [R1+0x14], R18 ;  /* 0x0000141201007387 */ /* 0x0005e20000100800 */
[----:B0-----:R-:W0:Y:S05]  /*0280*/  BMOV.32.CLEAR R2, B6 ;  /* 0x0000000006027355 */ /* 0x001e2a0000100000 */
[----:B------:R-:W-:Y:S01]  /*0290*/  BSSY.RECONVERGENT B6, `(.L_x_4) ;  /* 0x0000024000067945 */ /* 0x000fe20003800200 */
[----:B-1----:R-:W-:-:S02]  /*02a0*/  IMAD.MOV.U32 R19, RZ, RZ, R5 ;  /* 0x000000ffff137224 */ /* 0x002fc400078e0005 */
[----:B--2---:R-:W-:Y:S01]  /*02b0*/  IMAD.MOV.U32 R18, RZ, RZ, R4 ;  /* 0x000000ffff127224 */ /* 0x004fe200078e0004 */
[----:B------:R-:W1:Y:S01]  /*02c0*/  LDCU UR4, c[0x0][0x2f8] ;  /* 0x00005f00ff0477ac */ /* 0x000e620008000800 */
[----:B------:R-:W2:Y:S03]  /*02d0*/  LDC.64 R22, c[0x0][0x358] ;  /* 0x0000d600ff167b82 */ /* 0x000ea60000000a00 */
[----:B------:R-:W-:Y:S01]  /*02e0*/  ISETP.NE.U32.AND P0, PT, R18, RZ, PT ;  /* 0x000000ff1200720c */ /* 0x000fe20003f05070 */
[----:B------:R-:W3:Y:S03]  /*02f0*/  LDCU UR5, c[0x0][0x2fc] ;  /* 0x00005f80ff0577ac */ /* 0x000ee60008000800 */
[----:B------:R-:W-:Y:S02]  /*0300*/  ISETP.NE.AND.EX P0, PT, R19, RZ, PT, P0 ;  /* 0x000000ff1300720c */ /* 0x000fe40003f05300 */
[----:B-1----:R-:W-:-:S05]  /*0310*/  IADD3 R17, P1, PT, R1, UR4, RZ ;  /* 0x0000000401117c10 */ /* 0x002fca000ff3e0ff */
[----:B---3--:R-:W-:-:S06]  /*0320*/  IMAD.X R16, RZ, RZ, UR5, P1 ;  /* 0x00000005ff107e24 */ /* 0x008fcc00088e06ff */
[----:B0-----:R-:W-:Y:S05]  /*0330*/  @!P0 BRA `(.L_x_5) ;  /* 0x0000000000648947 */ /* 0x001fea0003800000 */
[----:B--2---:R-:W-:Y:S02]  /*0340*/  R2UR UR4, R22 ;  /* 0x00000000160472ca */ /* 0x004fe400000e0000 */
[----:B------:R-:W-:-:S13]  /*0350*/  R2UR UR5, R23 ;  /* 0x00000000170572ca */ /* 0x000fda00000e0000 */
[----:B------:R0:W5:Y:S01]  /*0360*/  LD.E.64 R4, desc[UR4][R18.64+0x108] ;  /* 0x0001080412047980 */ /* 0x000162000c101b00 */
[----:B------:R-:W-:Y:S01]  /*0370*/  MOV R20, 0x3a0 ;  /* 0x000003a000147802 */ /* 0x000fe20000000f00 */
[----:B------:R-:W-:-:S07]  /*0380*/  IMAD.MOV.U32 R21, RZ, RZ, 0x0 ;  /* 0x00000000ff157424 */ /* 0x000fce00078e00ff */
[----:B0----5:R-:W-:Y:S05]  /*0390*/  CALL.REL.NOINC `($print_tree$print_tr) ;  /* 0xfffffffc00907944 */ /* 0x021fea0003c3ffff */
[----:B------:R-:W-:Y:S02]  /*03a0*/  R2UR UR4, R22 ;  /* 0x00000000160472ca */ /* 0x000fe400000e0000 */
[----:B------:R-:W-:-:S13]  /*03b0*/  R2UR UR5, R23 ;  /* 0x00000000170572ca */ /* 0x000fda00000e0000 */
[----:B------:R0:W5:Y:S01]  /*03c0*/  LD.E.64 R4, desc[UR4][R18.64+0x110] ;  /* 0x0001100412047980 */ /* 0x000162000c101b00 */
[----:B------:R-:W-:Y:S01]  /*03d0*/  MOV R20, 0x400 ;  /* 0x0000040000147802 */ /* 0x000fe20000000f00 */
[----:B------:R-:W-:-:S07]  /*03e0*/  IMAD.MOV.U32 R21, RZ, RZ, 0x0 ;  /* 0x00000000ff157424 */ /* 0x000fce00078e00ff */
[----:B0----5:R-:W-:Y:S05]  /*03f0*/  CALL.REL.NOINC `($print_tree$print_tr) ;  /* 0xfffffffc00787944 */ /* 0x021fea0003c3ffff */
[----:B------:R-:W-:Y:S02]  /*0400*/  R2UR UR4, R22 ;  /* 0x00000000160472ca */ /* 0x000fe400000e0000 */
[----:B------:R-:W-:-:S13]  /*0410*/  R2UR UR5, R23 ;  /* 0x00000000170572ca */ /* 0x000fda00000e0000 */
[----:B------:R-:W2:Y:S01]  /*0420*/  LD.E R18, desc[UR4][R18.64+0x12c] ;  /* 0x00012c0412127980 */ /* 0x000ea2000c101900 */
[----:B------:R-:W-:Y:S01]  /*0430*/  MOV R0, 0x0 ;  /* 0x0000000000007802 */ /* 0x000fe20000000f00 */
[----:B------:R-:W0:Y:S01]  /*0440*/  LDCU.64 UR4, c[0x4][0x18] ;  /* 0x01000300ff0477ac */ /* 0x000e220008000a00 */
[----:B------:R-:W-:Y:S02]  /*0450*/  IMAD.MOV.U32 R6, RZ, RZ, R17 ;  /* 0x000000ffff067224 */ /* 0x000fe400078e0011 */
[----:B------:R1:W3:Y:S01]  /*0460*/  LDC.64 R8, c[0x4][R0] ;  /* 0x0100000000087b82 */ /* 0x0002e20000000a00 */
[----:B------:R-:W-:Y:S02]  /*0470*/  IMAD.MOV.U32 R7, RZ, RZ, R16 ;  /* 0x000000ffff077224 */ /* 0x000fe400078e0010 */
[----:B0-----:R-:W-:Y:S02]  /*0480*/  IMAD.U32 R4, RZ, RZ, UR4 ;  /* 0x00000004ff047e24 */ /* 0x001fe4000f8e00ff */
[----:B------:R-:W-:Y:S01]  /*0490*/  IMAD.U32 R5, RZ, RZ, UR5 ;  /* 0x00000005ff057e24 */ /* 0x000fe2000f8e00ff */
[----:B--23--:R1:W-:Y:S06]  /*04a0*/  STL [R1], R18 ;  /* 0x0000001201007387 */ /* 0x00c3ec0000100800 */
[----:B------:R-:W-:-:S07]  /*04b0*/  LEPC R20, `(.L_x_5) ;  /* 0x000000001014794e */ /* 0x000fce0000000000 */
[----:B-1----:R-:W-:Y:S05]  /*04c0*/  CALL.ABS.NOINC R8 ;  /* 0x0000000008007343 */ /* 0x002fea0003c00000 */
.L_x_5:
[----:B------:R-:W-:Y:S05]  /*04d0*/  BSYNC.RECONVERGENT B6 ;  /* 0x0000000000067941 */ /* 0x000fea0003800200 */
.L_x_4:
[----:B------:R-:W3:Y:S01]  /*04e0*/  LDL R20, [R1+0x1c] ;  /* 0x00001c0001147983 */ /* 0x000ee20000100800 */
[----:B------:R0:W-:Y:S05]  /*04f0*/  BMOV.32 B6, R2 ;  /* 0x0000000206007356 */ /* 0x0001ea0000000000 */
[----:B------:R-:W3:Y:S04]  /*0500*/  LDL R21, [R1+0x20] ;  /* 0x0000200001157983 */ /* 0x000ee80000100800 */
[----:B0-----:R-:W3:Y:S04]  /*0510*/  LDL R2, [R1+0x8] ;  /* 0x0000080001027983 */ /* 0x001ee80000100800 */
[----:B------:R-:W3:Y:S04]  /*0520*/  LDL R16, [R1+0xc] ;  /* 0x00000c0001107983 */ /* 0x000ee80000100800 */
[----:B------:R-:W3:Y:S04]  /*0530*/  LDL R17, [R1+0x10] ;  /* 0x0000100001117983 */ /* 0x000ee80000100800 */
[----:B------:R-:W3:Y:S04]  /*0540*/  LDL R18, [R1+0x14] ;  /* 0x0000140001127983 */ /* 0x000ee80000100800 */
[----:B------:R-:W3:Y:S04]  /*0550*/  LDL R19, [R1+0x18] ;  /* 0x0000180001137983 */ /* 0x000ee80000100800 */
[----:B--2---:R-:W3:Y:S04]  /*0560*/  LDL R22, [R1+0x24] ;  /* 0x0000240001167983 */ /* 0x004ee80000100800 */
[----:B------:R0:W3:Y:S02]  /*0570*/  LDL R23, [R1+0x28] ;  /* 0x0000280001177983 */ /* 0x0000e40000100800 */
[----:B0-----:R-:W-:Y:S01]  /*0580*/  VIADD R1, R1, 0x30 ;  /* 0x0000003001017836 */ /* 0x001fe20000000000 */
[----:B---3--:R-:W-:Y:S06]  /*0590*/  RET.REL.NODEC R20 `(print_tree) ;  /* 0xfffffff814987950 */ /* 0x008fec0003c3ffff */
.L_x_6:
        /* <DEDUP_REMOVED lines=14> */
.L_x_72:


//--------------------- .text.create_tree         --------------------------
	.section	.text.create_tree,"ax",@progbits
	.align	128
        .global         create_tree
        .type           create_tree,@function
        .size           create_tree,(.L_x_75 - create_tree)
        .other          create_tree,@"STO_CUDA_ENTRY STV_DEFAULT"
create_tree:
.text.create_tree:
[----:B------:R-:W0:Y:S01]  /*0000*/  LDC R1, c[0x0][0x37c] ;  /* 0x0000df00ff017b82 */ /* 0x000e220000000800 */
[----:B------:R-:W1:Y:S01]  /*0010*/  S2R R3, SR_TID.X ;  /* 0x0000000000037919 */ /* 0x000e620000002100 */
[----:B------:R-:W2:Y:S06]  /*0020*/  LDCU UR5, c[0x0][0x2fc] ;  /* 0x00005f80ff0577ac */ /* 0x000eac0008000800 */
[----:B------:R-:W1:Y:S01]  /*0030*/  S2UR UR6, SR_CTAID.X ;  /* 0x00000000000679c3 */ /* 0x000e620000002500 */
[----:B0-----:R-:W-:-:S07]  /*0040*/  VIADD R1, R1, 0xfffffff0 ;  /* 0xfffffff001017836 */ /* 0x001fce0000000000 */
[----:B------:R-:W-:Y:S08]  /*0050*/  BAR.SYNC.DEFER_BLOCKING 0x0 ;  /* 0x0000000000007b1d */ /* 0x000ff00000010000 */
[----:B------:R-:W1:Y:S01]  /*0060*/  LDC R24, c[0x0][0x360] ;  /* 0x0000d800ff187b82 */ /* 0x000e620000000800 */
[----:B------:R-:W0:Y:S01]  /*0070*/  LDCU UR7, c[0x0][0x380] ;  /* 0x00007000ff0777ac */ /* 0x000e220008000800 */
[----:B------:R-:W3:Y:S06]  /*0080*/  LDCU UR4, c[0x0][0x2f8] ;  /* 0x00005f00ff0477ac */ /* 0x000eec0008000800 */
[----:B------:R-:W4:Y:S01]  /*0090*/  LDC R6, c[0x0][0x390] ;  /* 0x0000e400ff067b82 */ /* 0x000f220000000800 */
[----:B---3--:R-:W-:Y:S01]  /*00a0*/  IADD3 R22, P1, PT, R1, UR4, RZ ;  /* 0x0000000401167c10 */ /* 0x008fe2000ff3e0ff */
[----:B-1----:R-:W-:-:S04]  /*00b0*/  IMAD R24, R24, UR6, R3 ;  /* 0x0000000618187c24 */ /* 0x002fc8000f8e0203 */
[----:B--2---:R-:W-:Y:S01]  /*00c0*/  IMAD.X R2, RZ, RZ, UR5, P1 ;  /* 0x00000005ff027e24 */ /* 0x004fe200088e06ff */
[----:B----4-:R-:W-:-:S04]  /*00d0*/  ISETP.GE.AND P0, PT, R6, 0x1, PT ;  /* 0x000000010600780c */ /* 0x010fc80003f06270 */
[----:B0-----:R-:W-:-:S13]  /*00e0*/  ISETP.GE.OR P0, PT, R24, UR7, !P0 ;  /* 0x0000000718007c0c */ /* 0x001fda000c706670 */
[----:B------:R-:W-:Y:S05]  /*00f0*/  @P0 EXIT ;  /* 0x000000000000094d */ /* 0x000fea0003800000 */
[----:B------:R-:W-:Y:S01]  /*0100*/  IMAD.MOV.U32 R4, RZ, RZ, RZ ;  /* 0x000000ffff047224 */ /* 0x000fe200078e00ff */
[----:B------:R-:W0:Y:S01]  /*0110*/  LDCU UR4, c[0x0][0x380] ;  /* 0x00007000ff0477ac */ /* 0x000e220008000800 */
[--C-:B------:R-:W-:Y:S01]  /*0120*/  IMAD.MOV.U32 R5, RZ, RZ, R24.reuse ;  /* 0x000000ffff057224 */ /* 0x100fe200078e0018 */
[----:B------:R-:W-:Y:S01]  /*0130*/  ISETP.NE.AND P0, PT, R6, 0x1, PT ;  /* 0x000000010600780c */ /* 0x000fe20003f05270 */
[----:B------:R-:W-:Y:S01]  /*0140*/  IMAD.MOV.U32 R31, RZ, RZ, R24 ;  /* 0x000000ffff1f7224 */ /* 0x000fe200078e0018 */
[----:B------:R-:W1:Y:S01]  /*0150*/  LDCU.64 UR6, c[0x0][0x388] ;  /* 0x00007100ff0677ac */ /* 0x000e620008000a00 */
[C---:B------:R-:W-:Y:S01]  /*0160*/  IMAD.HI R0, R24.reuse, -0x6db6db6d, R4 ;  /* 0x9249249318007827 */ /* 0x040fe200078e0204 */
[----:B------:R-:W-:Y:S01]  /*0170*/  ISETP.NE.OR P0, PT, R24, RZ, P0 ;  /* 0x000000ff1800720c */ /* 0x000fe20000705670 */
[----:B------:R-:W2:Y:S03]  /*0180*/  LDCU.64 UR36, c[0x0][0x358] ;  /* 0x00006b00ff2477ac */ /* 0x000ea60008000a00 */
[----:B------:R-:W-:-:S02]  /*0190*/  SHF.R.U32.HI R3, RZ, 0x1f, R0 ;  /* 0x0000001fff037819 */ /* 0x000fc40000011600 */
[----:B------:R-:W-:Y:S01]  /*01a0*/  P2R R23, PR, RZ, 0x1 ;  /* 0x00000001ff177803 */ /* 0x000fe20000000000 */
[----:B------:R-:W-:Y:S01]  /*01b0*/  UMOV UR38, URZ ;  /* 0x000000ff00267c82 */ /* 0x000fe20008000000 */
[----:B------:R-:W-:Y:S02]  /*01c0*/  LEA.HI.SX32 R3, R0, R3, 0x1e ;  /* 0x0000000300037211 */ /* 0x000fe400078ff2ff */
[----:B0-----:R-:W-:-:S03]  /*01d0*/  MOV R30, UR4 ;  /* 0x00000004001e7c02 */ /* 0x001fc60008000f00 */
[----:B------:R-:W-:Y:S02]  /*01e0*/  IMAD R32, R3, -0x7, R24 ;  /* 0xfffffff903207824 */ /* 0x000fe400078e0218 */
[----:B-1----:R-:W-:Y:S02]  /*01f0*/  IMAD.U32 R16, RZ, RZ, UR6 ;  /* 0x00000006ff107e24 */ /* 0x002fe4000f8e00ff */
[C---:B------:R-:W-:Y:S02]  /*0200*/  VIADD R29, R32.reuse, 0x1 ;  /* 0x00000001201d7836 */ /* 0x040fe40000000000 */
[----:B------:R-:W-:Y:S02]  /*0210*/  IMAD.U32 R17, RZ, RZ, UR7 ;  /* 0x00000007ff117e24 */ /* 0x000fe4000f8e00ff */
[----:B------:R-:W-:Y:S01]  /*0220*/  VIADD R26, R32, 0x2 ;  /* 0x00000002201a7836 */ /* 0x000fe20000000000 */
[C---:B------:R-:W-:Y:S02]  /*0230*/  LOP3.LUT R28, R29.reuse, 0x7ffffffc, RZ, 0xc0, !PT ;  /* 0x7ffffffc1d1c7812 */ /* 0x040fe400078ec0ff */
[----:B------:R-:W-:-:S03]  /*0240*/  LOP3.LUT R29, R29, 0x3, RZ, 0xc0, !PT ;  /* 0x000000031d1d7812 */ /* 0x000fc600078ec0ff */
[----:B--2---:R-:W-:-:S07]  /*0250*/  IMAD.MOV R28, RZ, RZ, -R28 ;  /* 0x000000ffff1c7224 */ /* 0x004fce00078e0a1c */
.L_x_32:
[----:B0-----:R-:W0:Y:S01]  /*0260*/  LDC R0, c[0x0][0x390] ;  /* 0x0000e400ff007b82 */ /* 0x001e220000000800 */
[----:B------:R-:W-:-:S06]  /*0270*/  UIADD3 UR38, UPT, UPT, UR38, 0x1, URZ ;  /* 0x0000000126267890 */ /* 0x000fcc000fffe0ff */
[----:B0-----:R-:W-:-:S04]  /*0280*/  ISETP.NE.AND P0, PT, R0, UR38, PT ;  /* 0x0000002600007c0c */ /* 0x001fc8000bf05270 */
[----:B------:R-:W-:-:S13]  /*0290*/  ISETP.NE.OR P0, PT, R31, RZ, P0 ;  /* 0x000000ff1f00720c */ /* 0x000fda0000705670 */
[----:B-1---5:R-:W-:Y:S05]  /*02a0*/  @P0 BRA `(.L_x_7) ;  /* 0x0000000c00340947 */ /* 0x022fea0003800000 */
[----:B------:R-:W-:Y:S01]  /*02b0*/  ISETP.NE.AND P1, PT, R23, RZ, PT ;  /* 0x000000ff1700720c */ /* 0x000fe20003f25270 */
[----:B------:R-:W-:-:S12]  /*02c0*/  BSSY.RECONVERGENT B6, `(.L_x_8) ;  /* 0x000001c000067945 */ /* 0x000fd80003800200 */
[----:B------:R-:W-:Y:S05]  /*02d0*/  @!P1 BRA `(.L_x_9) ;  /* 0x0000000000389947 */ /* 0x000fea0003800000 */
[----:B------:R-:W2:Y:S04]  /*02e0*/  LD.E.64 R10, desc[UR36][R16.64+0x120] ;  /* 0x00012024100a7980 */ /* 0x000ea8000c101b00 */
[----:B------:R-:W3:Y:S01]  /*02f0*/  LD.E R25, desc[UR36][R16.64+0x12c] ;  /* 0x00012c2410197980 */ /* 0x000ee2000c101900 */
[----:B------:R-:W-:Y:S01]  /*0300*/  MOV R8, 0x0 ;  /* 0x0000000000087802 */ /* 0x000fe20000000f00 */
[----:B------:R-:W0:Y:S02]  /*0310*/  LDCU.64 UR4, c[0x4][0x8] ;  /* 0x01000100ff0477ac */ /* 0x000e240008000a00 */
[----:B--2---:R-:W3:Y:S03]  /*0320*/  LD.E R27, desc[UR36][R10.64+0x12c] ;  /* 0x00012c240a1b7980 */ /* 0x004ee6000c101900 */
[----:B------:R-:W1:Y:S01]  /*0330*/  LDC.64 R8, c[0x4][R8] ;  /* 0x0100000008087b82 */ /* 0x000e620000000a00 */
[----:B0-----:R-:W-:Y:S01]  /*0340*/  IMAD.U32 R4, RZ, RZ, UR4 ;  /* 0x00000004ff047e24 */ /* 0x001fe2000f8e00ff */
[----:B------:R-:W-:Y:S01]  /*0350*/  MOV R6, R22 ;  /* 0x0000001600067202 */ /* 0x000fe20000000f00 */
[----:B------:R-:W-:-:S02]  /*0360*/  IMAD.U32 R5, RZ, RZ, UR5 ;  /* 0x00000005ff057e24 */ /* 0x000fc4000f8e00ff */
[----:B------:R-:W-:Y:S01]  /*0370*/  IMAD.MOV.U32 R7, RZ, RZ, R2 ;  /* 0x000000ffff077224 */ /* 0x000fe200078e0002 */
[----:B-1-3--:R0:W-:Y:S06]  /*0380*/  STL.128 [R1], R24 ;  /* 0x0000001801007387 */ /* 0x00a1ec0000100c00 */
[----:B------:R-:W-:-:S07]  /*0390*/  LEPC R20, `(.L_x_10) ;  /* 0x000000001014794e */ /* 0x000fce0000000000 */
[----:B0-----:R-:W-:Y:S05]  /*03a0*/  CALL.ABS.NOINC R8 ;  /* 0x0000000008007343 */ /* 0x001fea0003c00000 */
.L_x_10:
[----:B------:R-:W-:Y:S05]  /*03b0*/  BRA `(.L_x_11) ;  /* 0x0000000000307947 */ /* 0x000fea0003800000 */
.L_x_9:
[----:B------:R-:W-:Y:S01]  /*03c0*/  MOV R8, 0x0 ;  /* 0x0000000000087802 */ /* 0x000fe20000000f00 */
[----:B------:R-:W-:Y:S01]  /*03d0*/  IMAD.MOV.U32 R10, RZ, RZ, RZ ;  /* 0x000000ffff0a7224 */ /* 0x000fe200078e00ff */
[----:B------:R-:W0:Y:S01]  /*03e0*/  LDCU.64 UR4, c[0x4][0x10] ;  /* 0x01000200ff0477ac */ /* 0x000e220008000a00 */
[----:B------:R-:W-:Y:S01]  /*03f0*/  IMAD.MOV.U32 R11, RZ, RZ, R26 ;  /* 0x000000ffff0b7224 */ /* 0x000fe200078e001a */
[----:B------:R-:W-:Y:S01]  /*0400*/  MOV R7, R2 ;  /* 0x0000000200077202 */ /* 0x000fe20000000f00 */
[----:B------:R-:W-:Y:S01]  /*0410*/  IMAD.MOV.U32 R6, RZ, RZ, R22 ;  /* 0x000000ffff067224 */ /* 0x000fe200078e0016 */
[----:B------:R-:W1:Y:S02]  /*0420*/  LDC.64 R8, c[0x4][R8] ;  /* 0x0100000008087b82 */ /* 0x000e640000000a00 */
[----:B------:R2:W-:Y:S01]  /*0430*/  STL.64 [R1], R10 ;  /* 0x0000000a01007387 */ /* 0x0005e20000100a00 */
[----:B0-----:R-:W-:Y:S02]  /*0440*/  IMAD.U32 R4, RZ, RZ, UR4 ;  /* 0x00000004ff047e24 */ /* 0x001fe4000f8e00ff */
[----:B--2---:R-:W-:-:S07]  /*0450*/  IMAD.U32 R5, RZ, RZ, UR5 ;  /* 0x00000005ff057e24 */ /* 0x004fce000f8e00ff */
[----:B------:R-:W-:-:S07]  /*0460*/  LEPC R20, `(.L_x_11) ;  /* 0x000000001014794e */ /* 0x000fce0000000000 */
[----:B-1----:R-:W-:Y:S05]  /*0470*/  CALL.ABS.NOINC R8 ;  /* 0x0000000008007343 */ /* 0x002fea0003c00000 */
.L_x_11:
[----:B------:R-:W-:Y:S05]  /*0480*/  BSYNC.RECONVERGENT B6 ;  /* 0x0000000000067941 */ /* 0x000fea0003800200 */
.L_x_8:
[----:B------:R-:W-:Y:S01]  /*0490*/  MOV R0, 0x30 ;  /* 0x0000003000007802 */ /* 0x000fe20000000f00 */
[----:B------:R0:W-:Y:S01]  /*04a0*/  ST.E desc[UR36][R16.64+0x100], R26 ;  /* 0x0001001a10007985 */ /* 0x0001e2000c101924 */
[----:B------:R-:W-:Y:S02]  /*04b0*/  IMAD.MOV.U32 R4, RZ, RZ, 0x138 ;  /* 0x00000138ff047424 */ /* 0x000fe400078e00ff */
[----:B------:R0:W1:Y:S01]  /*04c0*/  LDC.64 R6, c[0x4][R0] ;  /* 0x0100000000067b82 */ /* 0x0000620000000a00 */
[----:B------:R-:W-:-:S07]  /*04d0*/  IMAD.MOV.U32 R5, RZ, RZ, RZ ;  /* 0x000000ffff057224 */ /* 0x000fce00078e00ff */
[----:B------:R-:W-:-:S07]  /*04e0*/  LEPC R20, `(.L_x_12) ;  /* 0x000000001014794e */ /* 0x000fce0000000000 */
[----:B01----:R-:W-:Y:S05]  /*04f0*/  CALL.ABS.NOINC R6 ;  /* 0x0000000006007343 */ /* 0x003fea0003c00000 */
.L_x_12:
[----:B------:R0:W-:Y:S04]  /*0500*/  ST.E.64 desc[UR36][R4.64+0x108], RZ ;  /* 0x000108ff04007985 */ /* 0x0001e8000c101b24 */
[----:B------:R0:W-:Y:S04]  /*0510*/  ST.E.64 desc[UR36][R4.64+0x110], RZ ;  /* 0x000110ff04007985 */ /* 0x0001e8000c101b24 */
[----:B------:R0:W-:Y:S04]  /*0520*/  ST.E.64 desc[UR36][R4.64+0x118], RZ ;  /* 0x000118ff04007985 */ /* 0x0001e8000c101b24 */
[----:B------:R0:W-:Y:S04]  /*0530*/  ST.E.64 desc[UR36][R4.64+0x120], RZ ;  /* 0x000120ff04007985 */ /* 0x0001e8000c101b24 */
[----:B------:R-:W2:Y:S01]  /*0540*/  LD.E R0, desc[UR36][R16.64+0x12c] ;  /* 0x00012c2410007980 */ /* 0x000ea2000c101900 */
[----:B------:R-:W-:-:S03]  /*0550*/  IMAD.MOV.U32 R3, RZ, RZ, 0x64 ;  /* 0x00000064ff037424 */ /* 0x000fc600078e00ff */
[----:B------:R0:W-:Y:S01]  /*0560*/  ST.E.64 desc[UR36][R16.64+0x108], R4 ;  /* 0x0001080410007985 */ /* 0x0001e2000c101b24 */
[----:B--2---:R-:W-:-:S05]  /*0570*/  IMAD R3, R0, R3, 0x1 ;  /* 0x0000000100037424 */ /* 0x004fca00078e0203 */
[----:B------:R0:W-:Y:S04]  /*0580*/  ST.E desc[UR36][R4.64+0x12c], R3 ;  /* 0x00012c0304007985 */ /* 0x0001e8000c101924 */
[----:B------:R-:W2:Y:S01]  /*0590*/  LD.E.64 R6, desc[UR36][R16.64+0x108] ;  /* 0x0001082410067980 */ /* 0x000ea2000c101b00 */
[----:B------:R-:W-:-:S03]  /*05a0*/  ISETP.GE.AND P0, PT, R32, RZ, PT ;  /* 0x000000ff2000720c */ /* 0x000fc60003f06270 */
[----:B--2---:R0:W-:Y:S10]  /*05b0*/  ST.E.64 desc[UR36][R6.64+0x120], R16 ;  /* 0x0001201006007985 */ /* 0x0041f4000c101b24 */
[----:B------:R-:W-:Y:S05]  /*05c0*/  @!P0 BRA `(.L_x_7) ;  /* 0x00000008006c8947 */ /* 0x000fea0003800000 */
[----:B------:R1:W5:Y:S01]  /*05d0*/  LD.E.64 R34, desc[UR36][R16.64+0x108] ;  /* 0x0001082410227980 */ /* 0x000362000c101b00 */
[----:B------:R-:W-:Y:S01]  /*05e0*/  ISETP.GE.U32.AND P0, PT, R32, 0x3, PT ;  /* 0x000000032000780c */ /* 0x000fe20003f06070 */
[----:B------:R-:W-:-:S12]  /*05f0*/  BSSY.RECONVERGENT B6, `(.L_x_13) ;  /* 0x0000059000067945 */ /* 0x000fd80003800200 */
[----:B-1----:R-:W-:Y:S05]  /*0600*/  @!P0 BRA `(.L_x_14) ;  /* 0x00000004005c8947 */ /* 0x002fea0003800000 */
[----:B------:R-:W-:-:S07]  /*0610*/  IMAD.MOV.U32 R27, RZ, RZ, R28 ;  /* 0x000000ffff1b7224 */ /* 0x000fce00078e001c */
.L_x_19:
[----:B------:R-:W-:Y:S01]  /*0620*/  MOV R25, 0x30 ;  /* 0x0000003000197802 */ /* 0x000fe20000000f00 */
[----:B01----:R-:W-:Y:S02]  /*0630*/  IMAD.MOV.U32 R4, RZ, RZ, 0x138 ;  /* 0x00000138ff047424 */ /* 0x003fe400078e00ff */
[----:B------:R-:W-:Y:S01]  /*0640*/  IMAD.MOV.U32 R5, RZ, RZ, RZ ;  /* 0x000000ffff057224 */ /* 0x000fe200078e00ff */
[----:B------:R0:W1:Y:S06]  /*0650*/  LDC.64 R6, c[0x4][R25] ;  /* 0x0100000019067b82 */ /* 0x00006c0000000a00 */
[----:B------:R-:W-:-:S07]  /*0660*/  LEPC R20, `(.L_x_15) ;  /* 0x000000001014794e */ /* 0x000fce0000000000 */
[----:B01---5:R-:W-:Y:S05]  /*0670*/  CALL.ABS.NOINC R6 ;  /* 0x0000000006007343 */ /* 0x023fea0003c00000 */
.L_x_15:
[----:B------:R-:W-:Y:S01]  /*0680*/  MOV R14, R4 ;  /* 0x00000004000e7202 */ /* 0x000fe20000000f00 */
[----:B------:R-:W-:-:S05]  /*0690*/  IMAD.MOV.U32 R15, RZ, RZ, R5 ;  /* 0x000000ffff0f7224 */ /* 0x000fca00078e0005 */
[----:B------:R0:W-:Y:S04]  /*06a0*/  ST.E.64 desc[UR36][R14.64+0x108], RZ ;  /* 0x000108ff0e007985 */ /* 0x0001e8000c101b24 */
[----:B------:R0:W-:Y:S04]  /*06b0*/  ST.E.64 desc[UR36][R14.64+0x110], RZ ;  /* 0x000110ff0e007985 */ /* 0x0001e8000c101b24 */
[----:B------:R0:W-:Y:S04]  /*06c0*/  ST.E.64 desc[UR36][R14.64+0x118], RZ ;  /* 0x000118ff0e007985 */ /* 0x0001e8000c101b24 */
[----:B------:R0:W-:Y:S04]  /*06d0*/  ST.E.64 desc[UR36][R14.64+0x120], RZ ;  /* 0x000120ff0e007985 */ /* 0x0001e8000c101b24 */
[----:B------:R-:W2:Y:S04]  /*06e0*/  LD.E R0, desc[UR36][R34.64+0x12c] ;  /* 0x00012c2422007980 */ /* 0x000ea8000c101900 */
[----:B------:R0:W-:Y:S01]  /*06f0*/  ST.E.64 desc[UR36][R34.64+0x110], R14 ;  /* 0x0001100e22007985 */ /* 0x0001e2000c101b24 */
[----:B--2---:R-:W-:-:S05]  /*0700*/  VIADD R0, R0, 0x1 ;  /* 0x0000000100007836 */ /* 0x004fca0000000000 */
[----:B------:R0:W-:Y:S04]  /*0710*/  ST.E desc[UR36][R14.64+0x12c], R0 ;  /* 0x00012c000e007985 */ /* 0x0001e8000c101924 */
[----:B------:R-:W2:Y:S04]  /*0720*/  LD.E.64 R8, desc[UR36][R34.64+0x120] ;  /* 0x0001202422087980 */ /* 0x000ea8000c101b00 */
[----:B------:R-:W2:Y:S04]  /*0730*/  LD.E.64 R10, desc[UR36][R34.64+0x110] ;  /* 0x00011024220a7980 */ /* 0x000ea8000c101b00 */
[----:B--2---:R0:W-:Y:S04]  /*0740*/  ST.E.64 desc[UR36][R10.64+0x120], R8 ;  /* 0x000120080a007985 */ /* 0x0041e8000c101b24 */
[----:B------:R-:W2:Y:S01]  /*0750*/  LD.E.64 R12, desc[UR36][R34.64+0x110] ;  /* 0x00011024220c7980 */ /* 0x000ea2000c101b00 */
[----:B------:R0:W1:Y:S01]  /*0760*/  LDC.64 R6, c[0x4][R25] ;  /* 0x0100000019067b82 */ /* 0x0000620000000a00 */
[----:B------:R-:W-:-:S02]  /*0770*/  IMAD.MOV.U32 R4, RZ, RZ, 0x138 ;  /* 0x00000138ff047424 */ /* 0x000fc400078e00ff */
[----:B--2---:R0:W-:Y:S04]  /*0780*/  ST.E.64 desc[UR36][R12.64+0x118], R34 ;  /* 0x000118220c007985 */ /* 0x0041e8000c101b24 */
[----:B------:R0:W5:Y:S01]  /*0790*/  LD.E.64 R18, desc[UR36][R34.64+0x110] ;  /* 0x0001102422127980 */ /* 0x000162000c101b00 */
[----:B-1----:R-:W-:-:S07]  /*07a0*/  IMAD.MOV.U32 R5, RZ, RZ, RZ ;  /* 0x000000ffff057224 */ /* 0x002fce00078e00ff */
[----:B------:R-:W-:-:S07]  /*07b0*/  LEPC R20, `(.L_x_16) ;  /* 0x000000001014794e */ /* 0x000fce0000000000 */
[----:B0----5:R-:W-:Y:S05]  /*07c0*/  CALL.ABS.NOINC R6 ;  /* 0x0000000006007343 */ /* 0x021fea0003c00000 */
.L_x_16:
[----:B------:R-:W-:Y:S02]  /*07d0*/  IMAD.MOV.U32 R14, RZ, RZ, R4 ;  /* 0x000000ffff0e7224 */ /* 0x000fe400078e0004 */
[----:B------:R-:W-:-:S05]  /*07e0*/  IMAD.MOV.U32 R15, RZ, RZ, R5 ;  /* 0x000000ffff0f7224 */ /* 0x000fca00078e0005 */
[----:B------:R0:W-:Y:S04]  /*07f0*/  ST.E.64 desc[UR36][R14.64+0x108], RZ ;  /* 0x000108ff0e007985 */ /* 0x0001e8000c101b24 */
[----:B------:R0:W-:Y:S04]  /*0800*/  ST.E.64 desc[UR36][R14.64+0x110], RZ ;  /* 0x000110ff0e007985 */ /* 0x0001e8000c101b24 */
[----:B------:R0:W-:Y:S04]  /*0810*/  ST.E.64 desc[UR36][R14.64+0x118], RZ ;  /* 0x000118ff0e007985 */ /* 0x0001e8000c101b24 */
[----:B------:R0:W-:Y:S04]  /*0820*/  ST.E.64 desc[UR36][R14.64+0x120], RZ ;  /* 0x000120ff0e007985 */ /* 0x0001e8000c101b24 */
[----:B------:R-:W2:Y:S04]  /*0830*/  LD.E R0, desc[UR36][R18.64+0x12c] ;  /* 0x00012c2412007980 */ /* 0x000ea8000c101900 */
[----:B------:R0:W-:Y:S01]  /*0840*/  ST.E.64 desc[UR36][R18.64+0x110], R14 ;  /* 0x0001100e12007985 */ /* 0x0001e2000c101b24 */
[----:B--2---:R-:W-:-:S05]  /*0850*/  IADD3 R0, PT, PT, R0, 0x1, RZ ;  /* 0x0000000100007810 */ /* 0x004fca0007ffe0ff */
        /* <DEDUP_REMOVED lines=12> */
.L_x_17:
        /* <DEDUP_REMOVED lines=15> */
[----:B------:R-:W-:-:S02]  /*0a10*/  HFMA2 R4, -RZ, RZ, 0, 1.8596649169921875e-05 ;  /* 0x00000138ff047431 */ /* 0x000fc400000001ff */
[----:B------:R-:W-:Y:S01]  /*0a20*/  IMAD.MOV.U32 R5, RZ, RZ, RZ ;  /* 0x000000ffff057224 */ /* 0x000fe200078e00ff */
[----:B--2---:R0:W-:Y:S04]  /*0a30*/  ST.E.64 desc[UR36][R12.64+0x118], R34 ;  /* 0x000118220c007985 */ /* 0x0041e8000c101b24 */
[----:B-1----:R0:W5:Y:S02]  /*0a40*/  LD.E.64 R18, desc[UR36][R34.64+0x110] ;  /* 0x0001102422127980 */ /* 0x002164000c101b00 */
[----:B------:R-:W-:-:S07]  /*0a50*/  LEPC R20, `(.L_x_18) ;  /* 0x000000001014794e */ /* 0x000fce0000000000 */
[----:B0----5:R-:W-:Y:S05]  /*0a60*/  CALL.ABS.NOINC R6 ;  /* 0x0000000006007343 */ /* 0x021fea0003c00000 */
.L_x_18:
        /* <DEDUP_REMOVED lines=12> */
[----:B------:R-:W-:-:S05]  /*0b30*/  VIADD R27, R27, 0x4 ;  /* 0x000000041b1b7836 */ /* 0x000fca0000000000 */
[----:B------:R-:W-:Y:S01]  /*0b40*/  ISETP.NE.AND P0, PT, R27, RZ, PT ;  /* 0x000000ff1b00720c */ /* 0x000fe20003f05270 */
[----:B--2---:R1:W-:Y:S04]  /*0b50*/  ST.E.64 desc[UR36][R10.64+0x118], R18 ;  /* 0x000118120a007985 */ /* 0x0043e8000c101b24 */
[----:B------:R1:W5:Y:S08]  /*0b60*/  LD.E.64 R34, desc[UR36][R18.64+0x110] ;  /* 0x0001102412227980 */ /* 0x000370000c101b00 */
[----:B------:R-:W-:Y:S05]  /*0b70*/  @P0 BRA `(.L_x_19) ;  /* 0xfffffff800a80947 */ /* 0x000fea000383ffff */
.L_x_14:
[----:B------:R-:W-:Y:S05]  /*0b80*/  BSYNC.RECONVERGENT B6 ;  /* 0x0000000000067941 */ /* 0x000fea0003800200 */
.L_x_13:
[----:B------:R-:W-:-:S13]  /*0b90*/  ISETP.NE.AND P0, PT, R29, RZ, PT ;  /* 0x000000ff1d00720c */ /* 0x000fda0003f05270 */
[----:B------:R-:W-:Y:S05]  /*0ba0*/  @!P0 BRA `(.L_x_7) ;  /* 0x0000000000f48947 */ /* 0x000fea0003800000 */
[----:B------:R-:W-:Y:S01]  /*0bb0*/  MOV R25, 0x30 ;  /* 0x0000003000197802 */ /* 0x000fe20000000f00 */
[----:B01----:R-:W-:Y:S02]  /*0bc0*/  IMAD.MOV.U32 R4, RZ, RZ, 0x138 ;  /* 0x00000138ff047424 */ /* 0x003fe400078e00ff */
[----:B------:R-:W-:Y:S01]  /*0bd0*/  IMAD.MOV.U32 R5, RZ, RZ, RZ ;  /* 0x000000ffff057224 */ /* 0x000fe200078e00ff */
[----:B------:R0:W1:Y:S06]  /*0be0*/  LDC.64 R6, c[0x4][R25] ;  /* 0x0100000019067b82 */ /* 0x00006c0000000a00 */
[----:B------:R-:W-:-:S07]  /*0bf0*/  LEPC R20, `(.L_x_20) ;  /* 0x000000001014794e */ /* 0x000fce0000000000 */
[----:B01---5:R-:W-:Y:S05]  /*0c00*/  CALL.ABS.NOINC R6 ;  /* 0x0000000006007343 */ /* 0x023fea0003c00000 */
.L_x_20:
[----:B------:R2:W-:Y:S04]  /*0c10*/  ST.E.64 desc[UR36][R4.64+0x108], RZ ;  /* 0x000108ff04007985 */ /* 0x0005e8000c101b24 */
[----:B------:R2:W-:Y:S04]  /*0c20*/  ST.E.64 desc[UR36][R4.64+0x110], RZ ;  /* 0x000110ff04007985 */ /* 0x0005e8000c101b24 */
[----:B------:R2:W-:Y:S04]  /*0c30*/  ST.E.64 desc[UR36][R4.64+0x118], RZ ;  /* 0x000118ff04007985 */ /* 0x0005e8000c101b24 */
[----:B------:R2:W-:Y:S04]  /*0c40*/  ST.E.64 desc[UR36][R4.64+0x120], RZ ;  /* 0x000120ff04007985 */ /* 0x0005e8000c101b24 */
[----:B------:R-:W3:Y:S04]  /*0c50*/  LD.E R0, desc[UR36][R34.64+0x12c] ;  /* 0x00012c2422007980 */ /* 0x000ee8000c101900 */
[----:B------:R2:W-:Y:S01]  /*0c60*/  ST.E.64 desc[UR36][R34.64+0x110], R4 ;  /* 0x0001100422007985 */ /* 0x0005e2000c101b24 */
[----:B---3--:R-:W-:-:S05]  /*0c70*/  IADD3 R3, PT, PT, R0, 0x1, RZ ;  /* 0x0000000100037810 */ /* 0x008fca0007ffe0ff */
[----:B------:R2:W-:Y:S04]  /*0c80*/  ST.E desc[UR36][R4.64+0x12c], R3 ;  /* 0x00012c0304007985 */ /* 0x0005e8000c101924 */
[----:B------:R-:W3:Y:S04]  /*0c90*/  LD.E.64 R6, desc[UR36][R34.64+0x120] ;  /* 0x0001202422067980 */ /* 0x000ee8000c101b00 */
[----:B------:R-:W3:Y:S04]  /*0ca0*/  LD.E.64 R8, desc[UR36][R34.64+0x110] ;  /* 0x0001102422087980 */ /* 0x000ee8000c101b00 */
[----:B---3--:R2:W-:Y:S04]  /*0cb0*/  ST.E.64 desc[UR36][R8.64+0x120], R6 ;  /* 0x0001200608007985 */ /* 0x0085e8000c101b24 */
[----:B------:R-:W3:Y:S01]  /*0cc0*/  LD.E.64 R10, desc[UR36][R34.64+0x110] ;  /* 0x00011024220a7980 */ /* 0x000ee2000c101b00 */
[----:B------:R-:W-:-:S03]  /*0cd0*/  ISETP.NE.AND P0, PT, R29, 0x1, PT ;  /* 0x000000011d00780c */ /* 0x000fc60003f05270 */
[----:B---3--:R2:W-:Y:S10]  /*0ce0*/  ST.E.64 desc[UR36][R10.64+0x118], R34 ;  /* 0x000118220a007985 */ /* 0x0085f4000c101b24 */
[----:B------:R-:W-:Y:S05]  /*0cf0*/  @!P0 BRA `(.L_x_7) ;  /* 0x0000000000a08947 */ /* 0x000fea0003800000 */
[----:B------:R0:W5:Y:S01]  /*0d00*/  LD.E.64 R18, desc[UR36][R34.64+0x110] ;  /* 0x0001102422127980 */ /* 0x000162000c101b00 */
[----:B--2---:R0:W1:Y:S01]  /*0d10*/  LDC.64 R6, c[0x4][R25] ;  /* 0x0100000019067b82 */ /* 0x0040620000000a00 */
[----:B------:R-:W-:Y:S02]  /*0d20*/  IMAD.MOV.U32 R4, RZ, RZ, 0x138 ;  /* 0x00000138ff047424 */ /* 0x000fe400078e00ff */
[----:B------:R-:W-:-:S07]  /*0d30*/  IMAD.MOV.U32 R5, RZ, RZ, RZ ;  /* 0x000000ffff057224 */ /* 0x000fce00078e00ff */
[----:B------:R-:W-:-:S07]  /*0d40*/  LEPC R20, `(.L_x_21) ;  /* 0x000000001014794e */ /* 0x000fce0000000000 */
[----:B01---5:R-:W-:Y:S05]  /*0d50*/  CALL.ABS.NOINC R6 ;  /* 0x0000000006007343 */ /* 0x023fea0003c00000 */
.L_x_21:
        /* <DEDUP_REMOVED lines=12> */
[----:B------:R-:W-:-:S03]  /*0e20*/  ISETP.NE.AND P0, PT, R29, 0x2, PT ;  /* 0x000000021d00780c */ /* 0x000fc60003f05270 */
[----:B--2---:R3:W-:Y:S10]  /*0e30*/  ST.E.64 desc[UR36][R10.64+0x118], R18 ;  /* 0x000118120a007985 */ /* 0x0047f4000c101b24 */
[----:B------:R-:W-:Y:S05]  /*0e40*/  @!P0 BRA `(.L_x_7) ;  /* 0x00000000004c8947 */ /* 0x000fea0003800000 */
[----:B---3--:R-:W5:Y:S01]  /*0e50*/  LD.E.64 R18, desc[UR36][R18.64+0x110] ;  /* 0x0001102412127980 */ /* 0x008f62000c101b00 */
[----:B------:R0:W1:Y:S01]  /*0e60*/  LDC.64 R6, c[0x4][R25] ;  /* 0x0100000019067b82 */ /* 0x0000620000000a00 */
[----:B------:R-:W-:Y:S02]  /*0e70*/  IMAD.MOV.U32 R4, RZ, RZ, 0x138 ;  /* 0x00000138ff047424 */ /* 0x000fe400078e00ff */
[----:B------:R-:W-:-:S07]  /*0e80*/  IMAD.MOV.U32 R5, RZ, RZ, RZ ;  /* 0x000000ffff057224 */ /* 0x000fce00078e00ff */
[----:B------:R-:W-:-:S07]  /*0e90*/  LEPC R20, `(.L_x_22) ;  /* 0x000000001014794e */ /* 0x000fce0000000000 */
[----:B01---5:R-:W-:Y:S05]  /*0ea0*/  CALL.ABS.NOINC R6 ;  /* 0x0000000006007343 */ /* 0x023fea0003c00000 */
.L_x_22:
        /* <DEDUP_REMOVED lines=11> */
[----:B------:R-:W2:Y:S04]  /*0f60*/  LD.E.64 R10, desc[UR36][R18.64+0x110] ;  /* 0x00011024120a7980 */ /* 0x000ea8000c101b00 */
[----:B--2---:R4:W-:Y:S02]  /*0f70*/  ST.E.64 desc[UR36][R10.64+0x118], R18 ;  /* 0x000118120a007985 */ /* 0x0049e4000c101b24 */
.L_x_7:
[----:B------:R-:W1:Y:S01]  /*0f80*/  LDC R0, c[0x0][0x390] ;  /* 0x0000e400ff007b82 */ /* 0x000e620000000800 */
[----:B------:R-:W-:Y:S07]  /*0f90*/  WARPSYNC.ALL ;  /* 0x0000000000007948 */ /* 0x000fee0003800000 */
[----:B------:R-:W-:Y:S01]  /*0fa0*/  BAR.SYNC.DEFER_BLOCKING 0x0 ;  /* 0x0000000000007b1d */ /* 0x000fe20000010000 */
[----:B-1----:R-:W-:-:S13]  /*0fb0*/  ISETP.NE.AND P0, PT, R0, UR38, PT ;  /* 0x0000002600007c0c */ /* 0x002fda000bf05270 */
[----:B------:R-:W-:Y:S05]  /*0fc0*/  @!P0 EXIT ;  /* 0x000000000000894d */ /* 0x000fea0003800000 */
[----:B------:R-:W0:Y:S01]  /*0fd0*/  LD.E R0, desc[UR36][R16.64+0x100] ;  /* 0x0001002410007980 */ /* 0x000e22000c101900 */
[----:B--234-:R-:W-:Y:S02]  /*0fe0*/  IABS R8, R30 ;  /* 0x0000001e00087213 */ /* 0x01cfe40000000000 */
[-C--:B0-----:R-:W-:Y:S02]  /*0ff0*/  IABS R6, R0.reuse ;  /* 0x0000000000067213 */ /* 0x081fe40000000000 */
[-C--:B------:R-:W-:Y:S02]  /*1000*/  IABS R9, R0.reuse ;  /* 0x0000000000097213 */ /* 0x080fe40000000000 */
[----:B------:R-:W0:Y:S01]  /*1010*/  I2F.RP R3, R6 ;  /* 0x0000000600037306 */ /* 0x000e220000209400 */
[----:B------:R-:W-:-:S04]  /*1020*/  LOP3.LUT R30, R30, R0, RZ, 0x3c, !PT ;  /* 0x000000001e1e7212 */ /* 0x000fc800078e3cff */
[----:B------:R-:W-:-:S03]  /*1030*/  ISETP.GE.AND P1, PT, R30, RZ, PT ;  /* 0x000000ff1e00720c */ /* 0x000fc60003f26270 */
[----:B0-----:R-:W0:Y:S02]  /*1040*/  MUFU.RCP R3, R3 ;  /* 0x0000000300037308 */ /* 0x001e240000001000 */
[----:B0-----:R-:W-:Y:S02]  /*1050*/  VIADD R4, R3, 0xffffffe ;  /* 0x0ffffffe03047836 */ /* 0x001fe40000000000 */
[----:B------:R-:W-:-:S04]  /*1060*/  IMAD.MOV R3, RZ, RZ, -R9 ;  /* 0x000000ffff037224 */ /* 0x000fc800078e0a09 */
[----:B------:R0:W1:Y:S02]  /*1070*/  F2I.FTZ.U32.TRUNC.NTZ R5, R4 ;  /* 0x0000000400057305 */ /* 0x000064000021f000 */
[----:B0-----:R-:W-:Y:S02]  /*1080*/  IMAD.MOV.U32 R4, RZ, RZ, RZ ;  /* 0x000000ffff047224 */ /* 0x001fe400078e00ff */
[----:B-1----:R-:W-:-:S04]  /*1090*/  IMAD.MOV R7, RZ, RZ, -R5 ;  /* 0x000000ffff077224 */ /* 0x002fc800078e0a05 */
[----:B------:R-:W-:-:S04]  /*10a0*/  IMAD R7, R7, R6, RZ ;  /* 0x0000000607077224 */ /* 0x000fc800078e02ff */
[----:B------:R-:W-:-:S06]  /*10b0*/  IMAD.HI.U32 R5, R5, R7, R4 ;  /* 0x0000000705057227 */ /* 0x000fcc00078e0004 */
[----:B------:R-:W-:-:S04]  /*10c0*/  IMAD.HI.U32 R5, R5, R8, RZ ;  /* 0x0000000805057227 */ /* 0x000fc800078e00ff */
[----:B------:R-:W-:Y:S01]  /*10d0*/  IMAD R3, R5, R3, R8 ;  /* 0x0000000305037224 */ /* 0x000fe200078e0208 */
[----:B------:R-:W-:-:S04]  /*10e0*/  IABS R8, R31 ;  /* 0x0000001f00087213 */ /* 0x000fc80000000000 */
[----:B------:R-:W-:-:S13]  /*10f0*/  ISETP.GT.U32.AND P2, PT, R6, R3, PT ;  /* 0x000000030600720c */ /* 0x000fda0003f44070 */
[----:B------:R-:W-:Y:S01]  /*1100*/  @!P2 IMAD.IADD R3, R3, 0x1, -R6 ;  /* 0x000000010303a824 */ /* 0x000fe200078e0a06 */
[----:B------:R-:W-:Y:S02]  /*1110*/  @!P2 IADD3 R5, PT, PT, R5, 0x1, RZ ;  /* 0x000000010505a810 */ /* 0x000fe40007ffe0ff */
[----:B------:R-:W-:Y:S02]  /*1120*/  ISETP.NE.AND P2, PT, R0, RZ, PT ;  /* 0x000000ff0000720c */ /* 0x000fe40003f45270 */
[----:B------:R-:W-:-:S13]  /*1130*/  ISETP.GE.U32.AND P0, PT, R3, R6, PT ;  /* 0x000000060300720c */ /* 0x000fda0003f06070 */
[----:B------:R-:W-:-:S04]  /*1140*/  @P0 VIADD R5, R5, 0x1 ;  /* 0x0000000105050836 */ /* 0x000fc80000000000 */
[----:B------:R-:W-:-:S04]  /*1150*/  IMAD.MOV.U32 R30, RZ, RZ, R5 ;  /* 0x000000ffff1e7224 */ /* 0x000fc800078e0005 */
[----:B------:R-:W-:Y:S01]  /*1160*/  @!P1 IMAD.MOV R30, RZ, RZ, -R30 ;  /* 0x000000ffff1e9224 */ /* 0x000fe200078e0a1e */
[----:B------:R-:W-:-:S04]  /*1170*/  @!P2 LOP3.LUT R30, RZ, R0, RZ, 0x33, !PT ;  /* 0x00000000ff1ea212 */ /* 0x000fc800078e33ff */
[-C--:B------:R-:W-:Y:S02]  /*1180*/  IABS R7, R30.reuse ;  /* 0x0000001e00077213 */ /* 0x080fe40000000000 */
[----:B------:R-:W-:Y:S02]  /*1190*/  IABS R10, R30 ;  /* 0x0000001e000a7213 */ /* 0x000fe40000000000 */
[----:B------:R-:W0:Y:S08]  /*11a0*/  I2F.RP R3, R7 ;  /* 0x0000000700037306 */ /* 0x000e300000209400 */
[----:B0-----:R-:W0:Y:S02]  /*11b0*/  MUFU.RCP R3, R3 ;  /* 0x0000000300037308 */ /* 0x001e240000001000 */
[----:B0-----:R-:W-:-:S06]  /*11c0*/  VIADD R4, R3, 0xffffffe ;  /* 0x0ffffffe03047836 */ /* 0x001fcc0000000000 */
[----:B------:R0:W1:Y:S02]  /*11d0*/  F2I.FTZ.U32.TRUNC.NTZ R5, R4 ;  /* 0x0000000400057305 */ /* 0x000064000021f000 */
[----:B0-----:R-:W-:Y:S02]  /*11e0*/  IMAD.MOV.U32 R4, RZ, RZ, RZ ;  /* 0x000000ffff047224 */ /* 0x001fe400078e00ff */
[----:B-1----:R-:W-:-:S04]  /*11f0*/  IMAD.MOV R6, RZ, RZ, -R5 ;  /* 0x000000ffff067224 */ /* 0x002fc800078e0a05 */
[----:B------:R-:W-:Y:S01]  /*1200*/  IMAD R9, R6, R7, RZ ;  /* 0x0000000706097224 */ /* 0x000fe200078e02ff */
[----:B------:R-:W-:Y:S01]  /*1210*/  MOV R6, R8 ;  /* 0x0000000800067202 */ /* 0x000fe20000000f00 */
[----:B------:R-:W-:Y:S02]  /*1220*/  IMAD.MOV R8, RZ, RZ, -R10 ;  /* 0x000000ffff087224 */ /* 0x000fe400078e0a0a */
[----:B------:R-:W-:-:S06]  /*1230*/  IMAD.HI.U32 R5, R5, R9, R4 ;  /* 0x0000000905057227 */ /* 0x000fcc00078e0004 */
[----:B------:R-:W-:-:S04]  /*1240*/  IMAD.HI.U32 R3, R5, R6, RZ ;  /* 0x0000000605037227 */ /* 0x000fc800078e00ff */
[----:B------:R-:W-:-:S05]  /*1250*/  IMAD R4, R3, R8, R6 ;  /* 0x0000000803047224 */ /* 0x000fca00078e0206 */
[----:B------:R-:W-:-:S13]  /*1260*/  ISETP.GT.U32.AND P2, PT, R7, R4, PT ;  /* 0x000000040700720c */ /* 0x000fda0003f44070 */
[----:B------:R-:W-:Y:S02]  /*1270*/  @!P2 IMAD.IADD R4, R4, 0x1, -R7 ;  /* 0x000000010404a824 */ /* 0x000fe400078e0a07 */
[----:B------:R-:W-:Y:S01]  /*1280*/  @!P2 VIADD R3, R3, 0x1 ;  /* 0x000000010303a836 */ /* 0x000fe20000000000 */
[----:B------:R-:W-:Y:S02]  /*1290*/  ISETP.NE.AND P2, PT, R30, RZ, PT ;  /* 0x000000ff1e00720c */ /* 0x000fe40003f45270 */
[----:B------:R-:W-:Y:S02]  /*12a0*/  ISETP.GE.U32.AND P0, PT, R4, R7, PT ;  /* 0x000000070400720c */ /* 0x000fe40003f06070 */
[----:B------:R-:W-:-:S04]  /*12b0*/  LOP3.LUT R4, R31, R30, RZ, 0x3c, !PT ;  /* 0x0000001e1f047212 */ /* 0x000fc800078e3cff */
[----:B------:R-:W-:-:S07]  /*12c0*/  ISETP.GE.AND P1, PT, R4, RZ, PT ;  /* 0x000000ff0400720c */ /* 0x000fce0003f26270 */
[----:B------:R-:W-:-:S06]  /*12d0*/  @P0 VIADD R3, R3, 0x1 ;  /* 0x0000000103030836 */ /* 0x000fcc0000000000 */
[----:B------:R-:W-:Y:S02]  /*12e0*/  @!P1 IADD3 R3, PT, PT, -R3, RZ, RZ ;  /* 0x000000ff03039210 */ /* 0x000fe40007ffe1ff */
[----:B------:R-:W-:-:S04]  /*12f0*/  @!P2 LOP3.LUT R3, RZ, R30, RZ, 0x33, !PT ;  /* 0x0000001eff03a212 */ /* 0x000fc800078e33ff */
[----:B------:R-:W-:-:S13]  /*1300*/  ISETP.GE.AND P0, PT, R3, R0, PT ;  /* 0x000000000300720c */ /* 0x000fda0003f06270 */
[----:B------:R-:W-:Y:S05]  /*1310*/  @P0 EXIT ;  /* 0x000000000000094d */ /* 0x000fea0003800000 */
[----:B------:R-:W5:Y:S01]  /*1320*/  LD.E.64 R16, desc[UR36][R16.64+0x108] ;  /* 0x0001082410107980 */ /* 0x000f62000c101b00 */
[----:B------:R-:W-:Y:S01]  /*1330*/  ISETP.GE.AND P0, PT, R3, 0x1, PT ;  /* 0x000000010300780c */ /* 0x000fe20003f06270 */
[----:B------:R-:W-:-:S12]  /*1340*/  BSSY.RECONVERGENT B0, `(.L_x_23) ;  /* 0x000003e000007945 */ /* 0x000fd80003800200 */
[----:B------:R-:W-:Y:S05]  /*1350*/  @!P0 BRA `(.L_x_24) ;  /* 0x0000000000f08947 */ /* 0x000fea0003800000 */
[C---:B------:R-:W-:Y:S01]  /*1360*/  ISETP.GE.U32.AND P0, PT, R3.reuse, 0x10, PT ;  /* 0x000000100300780c */ /* 0x040fe20003f06070 */
[----:B------:R-:W-:Y:S01]  /*1370*/  BSSY.RECONVERGENT B1, `(.L_x_25) ;  /* 0x0000019000017945 */ /* 0x000fe20003800200 */
[----:B------:R-:W-:-:S04]  /*1380*/  LOP3.LUT R4, R3, 0xf, RZ, 0xc0, !PT ;  /* 0x0000000f03047812 */ /* 0x000fc800078ec0ff */
[----:B------:R-:W-:-:S07]  /*1390*/  ISETP.NE.AND P1, PT, R4, RZ, PT ;  /* 0x000000ff0400720c */ /* 0x000fce0003f25270 */
[----:B------:R-:W-:Y:S06]  /*13a0*/  @!P0 BRA `(.L_x_26) ;  /* 0x0000000000548947 */ /* 0x000fec0003800000 */
[----:B------:R-:W-:Y:S01]  /*13b0*/  LOP3.LUT R5, R3, 0x7ffffff0, RZ, 0xc0, !PT ;  /* 0x7ffffff003057812 */ /* 0x000fe200078ec0ff */
[----:B------:R-:W-:-:S07]  /*13c0*/  IMAD.MOV.U32 R0, RZ, RZ, RZ ;  /* 0x000000ffff007224 */ /* 0x000fce00078e00ff */
.L_x_27:
[----:B-----5:R-:W2:Y:S04]  /*13d0*/  LD.E.64 R16, desc[UR36][R16.64+0x110] ;  /* 0x0001102410107980 */ /* 0x020ea8000c101b00 */
[----:B--2---:R-:W2:Y:S04]  /*13e0*/  LD.E.64 R6, desc[UR36][R16.64+0x110] ;  /* 0x0001102410067980 */ /* 0x004ea8000c101b00 */
        /* <DEDUP_REMOVED lines=11> */
[----:B0-2---:R-:W2:Y:S04]  /*14a0*/  LD.E.64 R20, desc[UR36][R18.64+0x110] ;  /* 0x0001102412147980 */ /* 0x005ea8000c101b00 */
[----:B--2---:R-:W2:Y:S01]  /*14b0*/  LD.E.64 R20, desc[UR36][R20.64+0x110] ;  /* 0x0001102414147980 */ /* 0x004ea2000c101b00 */
[----:B------:R-:W-:-:S05]  /*14c0*/  VIADD R0, R0, 0x10 ;  /* 0x0000001000007836 */ /* 0x000fca0000000000 */
[----:B------:R-:W-:Y:S01]  /*14d0*/  ISETP.NE.AND P0, PT, R0, R5, PT ;  /* 0x000000050000720c */ /* 0x000fe20003f05270 */
[----:B--2---:R0:W5:-:S12]  /*14e0*/  LD.E.64 R16, desc[UR36][R20.64+0x110] ;  /* 0x0001102414107980 */ /* 0x004158000c101b00 */
[----:B------:R-:W-:Y:S05]  /*14f0*/  @P0 BRA `(.L_x_27) ;  /* 0xfffffffc00b40947 */ /* 0x000fea000383ffff */
.L_x_26:
[----:B------:R-:W-:Y:S05]  /*1500*/  BSYNC.RECONVERGENT B1 ;  /* 0x0000000000017941 */ /* 0x000fea0003800200 */
.L_x_25:
[----:B------:R-:W-:Y:S05]  /*1510*/  @!P1 BRA `(.L_x_24) ;  /* 0x0000000000809947 */ /* 0x000fea0003800000 */
[----:B------:R-:W-:Y:S01]  /*1520*/  ISETP.GE.U32.AND P0, PT, R4, 0x8, PT ;  /* 0x000000080400780c */ /* 0x000fe20003f06070 */
[----:B------:R-:W-:Y:S01]  /*1530*/  BSSY.RECONVERGENT B1, `(.L_x_28) ;  /* 0x000000c000017945 */ /* 0x000fe20003800200 */
[----:B------:R-:W-:-:S04]  /*1540*/  LOP3.LUT R0, R3, 0x7, RZ, 0xc0, !PT ;  /* 0x0000000703007812 */ /* 0x000fc800078ec0ff */
[----:B------:R-:W-:-:S07]  /*1550*/  ISETP.NE.AND P1, PT, R0, RZ, PT ;  /* 0x000000ff0000720c */ /* 0x000fce0003f25270 */
[----:B------:R-:W-:Y:S06]  /*1560*/  @!P0 BRA `(.L_x_29) ;  /* 0x0000000000208947 */ /* 0x000fec0003800000 */
[----:B-----5:R-:W2:Y:S04]  /*1570*/  LD.E.64 R4, desc[UR36][R16.64+0x110] ;  /* 0x0001102410047980 */ /* 0x020ea8000c101b00 */
[----:B--2---:R-:W2:Y:S04]  /*1580*/  LD.E.64 R4, desc[UR36][R4.64+0x110] ;  /* 0x0001102404047980 */ /* 0x004ea8000c101b00 */
[----:B--2---:R-:W2:Y:S04]  /*1590*/  LD.E.64 R6, desc[UR36][R4.64+0x110] ;  /* 0x0001102404067980 */ /* 0x004ea8000c101b00 */
[----:B--2---:R-:W2:Y:S04]  /*15a0*/  LD.E.64 R6, desc[UR36][R6.64+0x110] ;  /* 0x0001102406067980 */ /* 0x004ea8000c101b00 */
[----:B--2---:R-:W2:Y:S04]  /*15b0*/  LD.E.64 R8, desc[UR36][R6.64+0x110] ;  /* 0x0001102406087980 */ /* 0x004ea8000c101b00 */
[----:B--2---:R-:W2:Y:S04]  /*15c0*/  LD.E.64 R8, desc[UR36][R8.64+0x110] ;  /* 0x0001102408087980 */ /* 0x004ea8000c101b00 */
[----:B--2---:R-:W2:Y:S04]  /*15d0*/  LD.E.64 R10, desc[UR36][R8.64+0x110] ;  /* 0x00011024080a7980 */ /* 0x004ea8000c101b00 */
[----:B--2---:R1:W5:Y:S02]  /*15e0*/  LD.E.64 R16, desc[UR36][R10.64+0x110] ;  /* 0x000110240a107980 */ /* 0x004364000c101b00 */
.L_x_29:
[----:B------:R-:W-:Y:S05]  /*15f0*/  BSYNC.RECONVERGENT B1 ;  /* 0x0000000000017941 */ /* 0x000fea0003800200 */
.L_x_28:
        /* <DEDUP_REMOVED lines=9> */
[----:B--2---:R2:W5:Y:S02]  /*1690*/  LD.E.64 R16, desc[UR36][R6.64+0x110] ;  /* 0x0001102406107980 */ /* 0x004564000c101b00 */
.L_x_31:
[----:B------:R-:W-:Y:S05]  /*16a0*/  BSYNC.RECONVERGENT B1 ;  /* 0x0000000000017941 */ /* 0x000fea0003800200 */
.L_x_30:
[----:B------:R-:W-:Y:S05]  /*16b0*/  @!P1 BRA `(.L_x_24) ;  /* 0x0000000000189947 */ /* 0x000fea0003800000 */
[----:B-----5:R-:W5:Y:S01]  /*16c0*/  LD.E.64 R16, desc[UR36][R16.64+0x110] ;  /* 0x0001102410107980 */ /* 0x020f62000c101b00 */
[----:B------:R-:W-:-:S13]  /*16d0*/  ISETP.NE.AND P0, PT, R3, 0x1, PT ;  /* 0x000000010300780c */ /* 0x000fda0003f05270 */
[----:B------:R-:W-:Y:S05]  /*16e0*/  @!P0 BRA `(.L_x_24) ;  /* 0x00000000000c8947 */ /* 0x000fea0003800000 */
[----:B-----5:R-:W3:Y:S01]  /*16f0*/  LD.E.64 R16, desc[UR36][R16.64+0x110] ;  /* 0x0001102410107980 */ /* 0x020ee2000c101b00 */
[----:B------:R-:W-:-:S13]  /*1700*/  ISETP.NE.AND P0, PT, R3, 0x2, PT ;  /* 0x000000020300780c */ /* 0x000fda0003f05270 */
[----:B---3--:R-:W5:Y:S02]  /*1710*/  @P0 LD.E.64 R16, desc[UR36][R16.64+0x110] ;  /* 0x0001102410100980 */ /* 0x008f64000c101b00 */
.L_x_24:
[----:B------:R-:W-:Y:S05]  /*1720*/  BSYNC.RECONVERGENT B0 ;  /* 0x0000000000007941 */ /* 0x000fea0003800200 */
.L_x_23:
[-C--:B--2---:R-:W-:Y:S01]  /*1730*/  IABS R6, R30.reuse ;  /* 0x0000001e00067213 */ /* 0x084fe20000000000 */
[----:B------:R-:W-:Y:S01]  /*1740*/  BAR.SYNC.DEFER_BLOCKING 0x0 ;  /* 0x0000000000007b1d */ /* 0x000fe20000010000 */
[----:B------:R-:W-:Y:S02]  /*1750*/  IABS R7, R30 ;  /* 0x0000001e00077213 */ /* 0x000fe40000000000 */
[----:B------:R-:W-:Y:S02]  /*1760*/  IABS R8, R31 ;  /* 0x0000001f00087213 */ /* 0x000fe40000000000 */
[----:B------:R-:W-:Y:S01]  /*1770*/  ISETP.GE.AND P2, PT, R31, RZ, PT ;  /* 0x000000ff1f00720c */ /* 0x000fe20003f46270 */
[----:B------:R-:W2:Y:S08]  /*1780*/  I2F.RP R0, R6 ;  /* 0x0000000600007306 */ /* 0x000eb00000209400 */
[----:B--2---:R-:W2:Y:S02]  /*1790*/  MUFU.RCP R0, R0 ;  /* 0x0000000000007308 */ /* 0x004ea40000001000 */
[----:B--2---:R-:W-:-:S02]  /*17a0*/  VIADD R4, R0, 0xffffffe ;  /* 0x0ffffffe00047836 */ /* 0x004fc40000000000 */
[----:B------:R-:W-:-:S04]  /*17b0*/  IMAD.MOV R0, RZ, RZ, -R7 ;  /* 0x000000ffff007224 */ /* 0x000fc800078e0a07 */
[----:B------:R2:W3:Y:S02]  /*17c0*/  F2I.FTZ.U32.TRUNC.NTZ R5, R4 ;  /* 0x0000000400057305 */ /* 0x0004e4000021f000 */
[----:B--2---:R-:W-:Y:S02]  /*17d0*/  HFMA2 R4, -RZ, RZ, 0, 0 ;  /* 0x00000000ff047431 */ /* 0x004fe400000001ff */
[----:B---3--:R-:W-:-:S04]  /*17e0*/  IMAD.MOV R3, RZ, RZ, -R5 ;  /* 0x000000ffff037224 */ /* 0x008fc800078e0a05 */
[----:B------:R-:W-:-:S04]  /*17f0*/  IMAD R3, R3, R6, RZ ;  /* 0x0000000603037224 */ /* 0x000fc800078e02ff */
[----:B------:R-:W-:-:S06]  /*1800*/  IMAD.HI.U32 R5, R5, R3, R4 ;  /* 0x0000000305057227 */ /* 0x000fcc00078e0004 */
[----:B------:R-:W-:-:S04]  /*1810*/  IMAD.HI.U32 R5, R5, R8, RZ ;  /* 0x0000000805057227 */ /* 0x000fc800078e00ff */
[----:B------:R-:W-:-:S05]  /*1820*/  IMAD R5, R5, R0, R8 ;  /* 0x0000000005057224 */ /* 0x000fca00078e0208 */
[----:B------:R-:W-:-:S13]  /*1830*/  ISETP.GT.U32.AND P0, PT, R6, R5, PT ;  /* 0x000000050600720c */ /* 0x000fda0003f04070 */
[----:B------:R-:W-:Y:S01]  /*1840*/  @!P0 IMAD.IADD R5, R5, 0x1, -R6 ;  /* 0x0000000105058824 */ /* 0x000fe200078e0a06 */
[----:B------:R-:W-:-:S04]  /*1850*/  ISETP.NE.AND P0, PT, R30, RZ, PT ;  /* 0x000000ff1e00720c */ /* 0x000fc80003f05270 */
[----:B------:R-:W-:-:S13]  /*1860*/  ISETP.GT.U32.AND P1, PT, R6, R5, PT ;  /* 0x000000050600720c */ /* 0x000fda0003f24070 */
[----:B------:R-:W-:-:S04]  /*1870*/  @!P1 IMAD.IADD R5, R5, 0x1, -R6 ;  /* 0x0000000105059824 */ /* 0x000fc800078e0a06 */
[----:B------:R-:W-:Y:S01]  /*1880*/  @!P2 IMAD.MOV R5, RZ, RZ, -R5 ;  /* 0x000000ffff05a224 */ /* 0x000fe200078e0a05 */
[----:B------:R-:W-:-:S05]  /*1890*/  @!P0 LOP3.LUT R5, RZ, R30, RZ, 0x33, !PT ;  /* 0x0000001eff058212 */ /* 0x000fca00078e33ff */
[----:B------:R-:W-:Y:S01]  /*18a0*/  IMAD.MOV.U32 R31, RZ, RZ, R5 ;  /* 0x000000ffff1f7224 */ /* 0x000fe200078e0005 */
[----:B------:R-:W-:Y:S06]  /*18b0*/  BRA `(.L_x_32) ;  /* 0xffffffe800687947 */ /* 0x000fec000383ffff */
.L_x_33:
        /* <DEDUP_REMOVED lines=12> */
.L_x_75:


//--------------------- .text.alpha_beta          --------------------------
	.section	.text.alpha_beta,"ax",@progbits
	.align	128
        .global         alpha_beta
        .type           alpha_beta,@function
        .size           alpha_beta,(.L_x_76 - alpha_beta)
        .other          alpha_beta,@"STO_CUDA_ENTRY STV_DEFAULT"
alpha_beta:
.text.alpha_beta:
[----:B------:R-:W0:Y:S01]  /*0000*/  LDC R1, c[0x0][0x37c] ;  /* 0x0000df00ff017b82 */ /* 0x000e220000000800 */
[----:B------:R-:W1:Y:S07]  /*0010*/  S2R R23, SR_TID.X ;  /* 0x0000000000177919 */ /* 0x000e6e0000002100 */
[----:B------:R-:W2:Y:S01]  /*0020*/  S2UR UR38, SR_CTAID.X ;  /* 0x00000000002679c3 */ /* 0x000ea20000002500 */
[----:B------:R-:W3:Y:S01]  /*0030*/  LDCU UR6, c[0x0][0x2fc] ;  /* 0x00005f80ff0677ac */ /* 0x000ee20008000800 */
[----:B0-----:R-:W-:Y:S01]  /*0040*/  VIADD R1, R1, 0xfffffff8 ;  /* 0xfffffff801017836 */ /* 0x001fe20000000000 */
[----:B------:R-:W-:Y:S01]  /*0050*/  BSSY.RECONVERGENT B6, `(.L_x_34) ;  /* 0x0000018000067945 */ /* 0x000fe20003800200 */
[----:B------:R-:W2:Y:S01]  /*0060*/  LDCU UR4, c[0x0][0x360] ;  /* 0x00006c00ff0477ac */ /* 0x000ea20008000800 */
[----:B------:R-:W0:Y:S01]  /*0070*/  LDCU UR5, c[0x0][0x2f8] ;  /* 0x00005f00ff0577ac */ /* 0x000e220008000800 */
[----:B------:R-:W4:Y:S01]  /*0080*/  LDCU.64 UR36, c[0x0][0x358] ;  /* 0x00006b00ff2477ac */ /* 0x000f220008000a00 */
[----:B--2---:R-:W-:Y:S01]  /*0090*/  UIMAD UR38, UR38, UR4, URZ ;  /* 0x00000004262672a4 */ /* 0x004fe2000f8e02ff */
[----:B0-----:R-:W-:Y:S01]  /*00a0*/  IADD3 R22, P1, PT, R1, UR5, RZ ;  /* 0x0000000501167c10 */ /* 0x001fe2000ff3e0ff */
[----:B-1----:R-:W-:-:S04]  /*00b0*/  IMAD.MOV R0, RZ, RZ, -R23 ;  /* 0x000000ffff007224 */ /* 0x002fc800078e0a17 */
[----:B---3--:R-:W-:Y:S01]  /*00c0*/  IMAD.X R2, RZ, RZ, UR6, P1 ;  /* 0x00000006ff027e24 */ /* 0x008fe200088e06ff */
[----:B------:R-:W-:-:S13]  /*00d0*/  ISETP.NE.AND P0, PT, R0, UR38, PT ;  /* 0x0000002600007c0c */ /* 0x000fda000bf05270 */
[----:B----4-:R-:W-:Y:S05]  /*00e0*/  @P0 BRA `(.L_x_35) ;  /* 0x0000000000380947 */ /* 0x010fea0003800000 */
[----:B------:R-:W0:Y:S01]  /*00f0*/  LDC.64 R14, c[0x0][0x380] ;  /* 0x0000e000ff0e7b82 */ /* 0x000e220000000a00 */
[----:B------:R-:W-:Y:S01]  /*0100*/  MOV R0, 0x0 ;  /* 0x0000000000007802 */ /* 0x000fe20000000f00 */
[----:B------:R-:W1:Y:S01]  /*0110*/  LDCU.64 UR4, c[0x4][0x20] ;  /* 0x01000400ff0477ac */ /* 0x000e620008000a00 */
[----:B0-----:R-:W2:Y:S04]  /*0120*/  LDG.E.64 R10, desc[UR36][R14.64+0x108] ;  /* 0x000108240e0a7981 */ /* 0x001ea8000c1e1b00 */
[----:B------:R-:W3:Y:S04]  /*0130*/  LDG.E R8, desc[UR36][R14.64+0x12c] ;  /* 0x00012c240e087981 */ /* 0x000ee8000c1e1900 */
[----:B--2---:R-:W3:Y:S01]  /*0140*/  LD.E R9, desc[UR36][R10.64+0x12c] ;  /* 0x00012c240a097980 */ /* 0x004ee2000c101900 */
[----:B------:R0:W2:Y:S01]  /*0150*/  LDC.64 R12, c[0x4][R0] ;  /* 0x01000000000c7b82 */ /* 0x0000a20000000a00 */
[----:B-1----:R-:W-:-:S02]  /*0160*/  IMAD.U32 R4, RZ, RZ, UR4 ;  /* 0x00000004ff047e24 */ /* 0x002fc4000f8e00ff */
[----:B------:R-:W-:Y:S02]  /*0170*/  IMAD.U32 R5, RZ, RZ, UR5 ;  /* 0x00000005ff057e24 */ /* 0x000fe4000f8e00ff */
[----:B------:R-:W-:Y:S02]  /*0180*/  IMAD.MOV.U32 R6, RZ, RZ, R22 ;  /* 0x000000ffff067224 */ /* 0x000fe400078e0016 */
[----:B------:R-:W-:Y:S01]  /*0190*/  IMAD.MOV.U32 R7, RZ, RZ, R2 ;  /* 0x000000ffff077224 */ /* 0x000fe200078e0002 */
[----:B--23--:R0:W-:Y:S06]  /*01a0*/  STL.64 [R1], R8 ;  /* 0x0000000801007387 */ /* 0x00c1ec0000100a00 */
[----:B------:R-:W-:-:S07]  /*01b0*/  LEPC R20, `(.L_x_35) ;  /* 0x000000001014794e */ /* 0x000fce0000000000 */
[----:B0-----:R-:W-:Y:S05]  /*01c0*/  CALL.ABS.NOINC R12 ;  /* 0x000000000c007343 */ /* 0x001fea0003c00000 */
.L_x_35:
[----:B------:R-:W-:Y:S05]  /*01d0*/  BSYNC.RECONVERGENT B6 ;  /* 0x0000000000067941 */ /* 0x000fea0003800200 */
.L_x_34:
[----:B------:R-:W0:Y:S01]  /*01e0*/  LDC.64 R18, c[0x0][0x380] ;  /* 0x0000e000ff127b82 */ /* 0x000e220000000a00 */
[----:B------:R-:W1:Y:S01]  /*01f0*/  LDCU UR4, c[0x0][0x388] ;  /* 0x00007100ff0477ac */ /* 0x000e620008000800 */
[----:B0-----:R-:W5:Y:S01]  /*0200*/  LDG.E.64 R18, desc[UR36][R18.64+0x108] ;  /* 0x0001082412127981 */ /* 0x001f62000c1e1b00 */
[----:B------:R-:W-:Y:S01]  /*0210*/  MOV R0, 0x30 ;  /* 0x0000003000007802 */ /* 0x000fe20000000f00 */
[----:B-1----:R-:W-:Y:S01]  /*0220*/  UIMAD.WIDE UR4, UR4, 0x8, URZ ;  /* 0x00000008040478a5 */ /* 0x002fe2000f8e02ff */
[----:B------:R-:W-:-:S03]  /*0230*/  VIADD R25, R23, UR38 ;  /* 0x0000002617197c36 */ /* 0x000fc60008000000 */
[----:B------:R0:W1:Y:S02]  /*0240*/  LDC.64 R6, c[0x4][R0] ;  /* 0x0100000000067b82 */ /* 0x0000640000000a00 */
[----:B------:R-:W-:Y:S02]  /*0250*/  IMAD.U32 R9, RZ, RZ, UR5 ;  /* 0x00000005ff097e24 */ /* 0x000fe4000f8e00ff */
[----:B------:R-:W-:Y:S02]  /*0260*/  IMAD.U32 R5, RZ, RZ, UR5 ;  /* 0x00000005ff057e24 */ /* 0x000fe4000f8e00ff */
[----:B------:R-:W-:Y:S02]  /*0270*/  IMAD.U32 R4, RZ, RZ, UR4 ;  /* 0x00000004ff047e24 */ /* 0x000fe4000f8e00ff */
[----:B------:R-:W-:Y:S02]  /*0280*/  IMAD.U32 R8, RZ, RZ, UR4 ;  /* 0x00000004ff087e24 */ /* 0x000fe4000f8e00ff */
[----:B0-----:R-:W-:-:S07]  /*0290*/  IMAD.MOV.U32 R5, RZ, RZ, R9 ;  /* 0x000000ffff057224 */ /* 0x001fce00078e0009 */
[----:B------:R-:W-:-:S07]  /*02a0*/  LEPC R20, `(.L_x_36) ;  /* 0x000000001014794e */ /* 0x000fce0000000000 */
[----:B-1---5:R-:W-:Y:S05]  /*02b0*/  CALL.ABS.NOINC R6 ;  /* 0x0000000006007343 */ /* 0x022fea0003c00000 */
.L_x_36:
[----:B------:R-:W-:Y:S01]  /*02c0*/  ISETP.NE.AND P0, PT, R25, RZ, PT ;  /* 0x000000ff1900720c */ /* 0x000fe20003f05270 */
[----:B------:R-:W-:Y:S01]  /*02d0*/  IMAD.MOV.U32 R17, RZ, RZ, R5 ;  /* 0x000000ffff117224 */ /* 0x000fe200078e0005 */
[----:B------:R-:W-:-:S11]  /*02e0*/  MOV R16, R4 ;  /* 0x0000000400107202 */ /* 0x000fd60000000f00 */
[----:B------:R-:W-:Y:S05]  /*02f0*/  @P0 BRA `(.L_x_37) ;  /* 0x0000000800000947 */ /* 0x000fea0003800000 */
[----:B------:R-:W0:Y:S01]  /*0300*/  LDC.64 R6, c[0x0][0x380] ;  /* 0x0000e000ff067b82 */ /* 0x000e220000000a00 */
[----:B------:R1:W-:Y:S04]  /*0310*/  ST.E.64 desc[UR36][R18.64+0x120], RZ ;  /* 0x000120ff12007985 */ /* 0x0003e8000c101b24 */
[----:B0-----:R-:W2:Y:S01]  /*0320*/  LDG.E.64 R6, desc[UR36][R6.64+0x108] ;  /* 0x0001082406067981 */ /* 0x001ea2000c1e1b00 */
[----:B------:R-:W-:Y:S01]  /*0330*/  IMAD.MOV.U32 R0, RZ, RZ, RZ ;  /* 0x000000ffff007224 */ /* 0x000fe200078e00ff */
[----:B------:R-:W-:Y:S02]  /*0340*/  CS2R R4, SRZ ;  /* 0x0000000000047805 */ /* 0x000fe4000001ff00 */
[----:B--2---:R-:W-:-:S04]  /*0350*/  ISETP.NE.U32.AND P0, PT, R6, RZ, PT ;  /* 0x000000ff0600720c */ /* 0x004fc80003f05070 */
[----:B------:R-:W-:-:S13]  /*0360*/  ISETP.NE.AND.EX P0, PT, R7, RZ, PT, P0 ;  /* 0x000000ff0700720c */ /* 0x000fda0003f05300 */
[----:B-1----:R-:W-:Y:S05]  /*0370*/  @!P0 BRA `(.L_x_38) ;  /* 0x00000000004c8947 */ /* 0x002fea0003800000 */
[----:B------:R-:W2:Y:S01]  /*0380*/  LD.E.64 R8, desc[UR36][R6.64+0x110] ;  /* 0x0001102406087980 */ /* 0x000ea2000c101b00 */
[----:B------:R-:W-:Y:S01]  /*0390*/  BSSY.RECONVERGENT B0, `(.L_x_38) ;  /* 0x0000011000007945 */ /* 0x000fe20003800200 */
[----:B------:R-:W-:Y:S02]  /*03a0*/  IMAD.MOV.U32 R0, RZ, RZ, 0x1 ;  /* 0x00000001ff007424 */ /* 0x000fe400078e00ff */
[----:B------:R-:W-:Y:S02]  /*03b0*/  IMAD.MOV.U32 R4, RZ, RZ, R6 ;  /* 0x000000ffff047224 */ /* 0x000fe400078e0006 */
[----:B------:R-:W-:Y:S01]  /*03c0*/  IMAD.MOV.U32 R5, RZ, RZ, R7 ;  /* 0x000000ffff057224 */ /* 0x000fe200078e0007 */
[----:B--2---:R-:W-:-:S04]  /*03d0*/  ISETP.NE.U32.AND P0, PT, R8, RZ, PT ;  /* 0x000000ff0800720c */ /* 0x004fc80003f05070 */
[----:B------:R-:W-:-:S13]  /*03e0*/  ISETP.NE.AND.EX P0, PT, R9, RZ, PT, P0 ;  /* 0x000000ff0900720c */ /* 0x000fda0003f05300 */
[----:B------:R-:W-:Y:S05]  /*03f0*/  @!P0 BRA `(.L_x_39) ;  /* 0x0000000000288947 */ /* 0x000fea0003800000 */
[----:B------:R-:W-:Y:S01]  /*0400*/  BSSY.RECONVERGENT B1, `(.L_x_39) ;  /* 0x0000009000017945 */ /* 0x000fe20003800200 */
[----:B------:R-:W-:-:S07]  /*0410*/  IMAD.MOV.U32 R0, RZ, RZ, 0x1 ;  /* 0x00000001ff007424 */ /* 0x000fce00078e00ff */
.L_x_40:
[----:B------:R-:W-:Y:S02]  /*0420*/  IMAD.MOV.U32 R4, RZ, RZ, R8 ;  /* 0x000000ffff047224 */ /* 0x000fe400078e0008 */
[----:B------:R-:W-:-:S05]  /*0430*/  IMAD.MOV.U32 R5, RZ, RZ, R9 ;  /* 0x000000ffff057224 */ /* 0x000fca00078e0009 */
[----:B------:R-:W2:Y:S01]  /*0440*/  LD.E.64 R8, desc[UR36][R4.64+0x110] ;  /* 0x0001102404087980 */ /* 0x000ea2000c101b00 */
[----:B------:R-:W-:Y:S01]  /*0450*/  VIADD R0, R0, 0x1 ;  /* 0x0000000100007836 */ /* 0x000fe20000000000 */
[----:B--2---:R-:W-:-:S04]  /*0460*/  ISETP.NE.U32.AND P0, PT, R8, RZ, PT ;  /* 0x000000ff0800720c */ /* 0x004fc80003f05070 */
[----:B------:R-:W-:-:S13]  /*0470*/  ISETP.NE.AND.EX P0, PT, R9, RZ, PT, P0 ;  /* 0x000000ff0900720c */ /* 0x000fda0003f05300 */
[----:B------:R-:W-:Y:S05]  /*0480*/  @P0 BRA `(.L_x_40) ;  /* 0xfffffffc00e40947 */ /* 0x000fea000383ffff */
[----:B------:R-:W-:Y:S05]  /*0490*/  BSYNC.RECONVERGENT B1 ;  /* 0x0000000000017941 */ /* 0x000fea0003800200 */
.L_x_39:
[----:B------:R-:W-:Y:S05]  /*04a0*/  BSYNC.RECONVERGENT B0 ;  /* 0x0000000000007941 */ /* 0x000fea0003800200 */
.L_x_38:
[----:B------:R-:W0:Y:S01]  /*04b0*/  LDC R3, c[0x0][0x388] ;  /* 0x0000e200ff037b82 */ /* 0x000e220000000800 */
[----:B------:R-:W-:Y:S01]  /*04c0*/  BSSY.RECONVERGENT B0, `(.L_x_41) ;  /* 0x0000044000007945 */ /* 0x000fe20003800200 */
[----:B0-----:R-:W-:-:S04]  /*04d0*/  ISETP.GE.AND P0, PT, R3, 0x1, PT ;  /* 0x000000010300780c */ /* 0x001fc80003f06270 */
[----:B------:R-:W-:-:S13]  /*04e0*/  ISETP.EQ.OR P0, PT, R0, RZ, !P0 ;  /* 0x000000ff0000720c */ /* 0x000fda0004702670 */
[----:B------:R-:W-:Y:S05]  /*04f0*/  @P0 BRA `(.L_x_42) ;  /* 0x0000000400000947 */ /* 0x000fea0003800000 */
[----:B------:R-:W-:Y:S01]  /*0500*/  IMAD.MOV.U32 R8, RZ, RZ, R6 ;  /* 0x000000ffff087224 */ /* 0x000fe200078e0006 */
[----:B------:R-:W-:Y:S01]  /*0510*/  MOV R9, R7 ;  /* 0x0000000700097202 */ /* 0x000fe20000000f00 */
[----:B------:R-:W-:-:S07]  /*0520*/  IMAD.MOV.U32 R3, RZ, RZ, RZ ;  /* 0x000000ffff037224 */ /* 0x000fce00078e00ff */
.L_x_50:
[----:B------:R-:W-:Y:S01]  /*0530*/  ISETP.NE.U32.AND P0, PT, R8, RZ, PT ;  /* 0x000000ff0800720c */ /* 0x000fe20003f05070 */
[----:B------:R-:W-:Y:S01]  /*0540*/  BSSY.RECONVERGENT B1, `(.L_x_43) ;  /* 0x000000d000017945 */ /* 0x000fe20003800200 */
[----:B------:R-:W-:Y:S01]  /*0550*/  IMAD.WIDE.U32 R14, R3, 0x8, R16 ;  /* 0x00000008030e7825 */ /* 0x000fe200078e0010 */
[----:B------:R-:W-:Y:S02]  /*0560*/  CS2R R6, SRZ ;  /* 0x0000000000067805 */ /* 0x000fe4000001ff00 */
[----:B------:R-:W-:-:S13]  /*0570*/  ISETP.NE.AND.EX P0, PT, R9, RZ, PT, P0 ;  /* 0x000000ff0900720c */ /* 0x000fda0003f05300 */
[----:B------:R-:W-:Y:S05]  /*0580*/  @!P0 BRA `(.L_x_44) ;  /* 0x0000000000208947 */ /* 0x000fea0003800000 */
[----:B------:R-:W2:Y:S04]  /*0590*/  LD.E.64 R6, desc[UR36][R8.64+0x110] ;  /* 0x0001102408067980 */ /* 0x000ea8000c101b00 */
[----:B------:R-:W3:Y:S04]  /*05a0*/  LD.E.64 R10, desc[UR36][R8.64+0x120] ;  /* 0x00012024080a7980 */ /* 0x000ee8000c101b00 */
[----:B--2---:R-:W3:Y:S01]  /*05b0*/  LD.E.64 R12, desc[UR36][R6.64+0x120] ;  /* 0x00012024060c7980 */ /* 0x004ee2000c101b00 */
[----:B------:R-:W-:Y:S01]  /*05c0*/  VIADD R0, R0, 0xffffffff ;  /* 0xffffffff00007836 */ /* 0x000fe20000000000 */
[----:B---3--:R-:W-:-:S04]  /*05d0*/  ISETP.NE.U32.AND P0, PT, R10, R12, PT ;  /* 0x0000000c0a00720c */ /* 0x008fc80003f05070 */
[----:B------:R-:W-:-:S13]  /*05e0*/  ISETP.NE.AND.EX P0, PT, R11, R13, PT, P0 ;  /* 0x0000000d0b00720c */ /* 0x000fda0003f05300 */
[----:B------:R0:W-:Y:S04]  /*05f0*/  @P0 ST.E.64 desc[UR36][R8.64+0x110], RZ ;  /* 0x000110ff08000985 */ /* 0x0001e8000c101b24 */
[----:B------:R0:W-:Y:S02]  /*0600*/  @P0 ST.E.64 desc[UR36][R6.64+0x118], RZ ;  /* 0x000118ff06000985 */ /* 0x0001e4000c101b24 */
.L_x_44:
[----:B------:R-:W-:Y:S05]  /*0610*/  BSYNC.RECONVERGENT B1 ;  /* 0x0000000000017941 */ /* 0x000fea0003800200 */
.L_x_43:
[----:B------:R1:W-:Y:S04]  /*0620*/  ST.E.64 desc[UR36][R14.64], R8 ;  /* 0x000000080e007985 */ /* 0x0003e8000c101b24 */
[----:B------:R-:W2:Y:S01]  /*0630*/  LD.E.64 R10, desc[UR36][R8.64+0x108] ;  /* 0x00010824080a7980 */ /* 0x000ea2000c101b00 */
[----:B------:R-:W-:Y:S01]  /*0640*/  BSSY.RECONVERGENT B1, `(.L_x_45) ;  /* 0x0000024000017945 */ /* 0x000fe20003800200 */
[----:B--2---:R-:W-:-:S04]  /*0650*/  ISETP.NE.U32.AND P0, PT, R10, RZ, PT ;  /* 0x000000ff0a00720c */ /* 0x004fc80003f05070 */
[----:B------:R-:W-:-:S13]  /*0660*/  ISETP.NE.AND.EX P0, PT, R11, RZ, PT, P0 ;  /* 0x000000ff0b00720c */ /* 0x000fda0003f05300 */
[----:B-1----:R-:W-:Y:S05]  /*0670*/  @!P0 BRA `(.L_x_46) ;  /* 0x0000000000808947 */ /* 0x002fea0003800000 */
[----:B------:R-:W-:-:S04]  /*0680*/  ISETP.NE.U32.AND P0, PT, R6, RZ, PT ;  /* 0x000000ff0600720c */ /* 0x000fc80003f05070 */
[----:B------:R-:W-:-:S13]  /*0690*/  ISETP.NE.AND.EX P0, PT, R7, RZ, PT, P0 ;  /* 0x000000ff0700720c */ /* 0x000fda0003f05300 */
[----:B------:R1:W-:Y:S04]  /*06a0*/  @P0 ST.E.64 desc[UR36][R4.64+0x110], R10 ;  /* 0x0001100a04000985 */ /* 0x0003e8000c101b24 */
[----:B------:R-:W2:Y:S01]  /*06b0*/  LD.E.64 R12, desc[UR36][R10.64+0x110] ;  /* 0x000110240a0c7980 */ /* 0x000ea2000c101b00 */
[----:B------:R-:W-:Y:S01]  /*06c0*/  BSSY.RECONVERGENT B2, `(.L_x_47) ;  /* 0x0000016000027945 */ /* 0x000fe20003800200 */
[----:B0-----:R-:W-:Y:S02]  /*06d0*/  IMAD.MOV.U32 R9, RZ, RZ, R11 ;  /* 0x000000ffff097224 */ /* 0x001fe400078e000b */
[----:B------:R1:W-:Y:S01]  /*06e0*/  @P0 ST.E.64 desc[UR36][R10.64+0x118], R4 ;  /* 0x000118040a000985 */ /* 0x0003e2000c101b24 */
[----:B------:R-:W-:Y:S02]  /*06f0*/  IMAD.MOV.U32 R8, RZ, RZ, R10 ;  /* 0x000000ffff087224 */ /* 0x000fe400078e000a */
[----:B------:R-:W-:-:S02]  /*0700*/  @P0 IMAD.MOV.U32 R9, RZ, RZ, R7 ;  /* 0x000000ffff090224 */ /* 0x000fc400078e0007 */
[----:B------:R-:W-:Y:S02]  /*0710*/  @P0 IMAD.MOV.U32 R8, RZ, RZ, R6 ;  /* 0x000000ffff080224 */ /* 0x000fe400078e0006 */
[----:B------:R-:W-:Y:S01]  /*0720*/  IMAD.MOV.U32 R7, RZ, RZ, 0x1 ;  /* 0x00000001ff077424 */ /* 0x000fe200078e00ff */
[----:B--2---:R-:W-:-:S04]  /*0730*/  ISETP.NE.U32.AND P1, PT, R12, RZ, PT ;  /* 0x000000ff0c00720c */ /* 0x004fc80003f25070 */
[----:B------:R-:W-:-:S13]  /*0740*/  ISETP.NE.AND.EX P1, PT, R13, RZ, PT, P1 ;  /* 0x000000ff0d00720c */ /* 0x000fda0003f25310 */
[----:B-1----:R-:W-:Y:S05]  /*0750*/  @!P1 BRA `(.L_x_48) ;  /* 0x0000000000309947 */ /* 0x002fea0003800000 */
[----:B------:R-:W-:Y:S01]  /*0760*/  BSSY.RECONVERGENT B3, `(.L_x_48) ;  /* 0x000000b000037945 */ /* 0x000fe20003800200 */
[----:B------:R-:W-:Y:S02]  /*0770*/  IMAD.MOV.U32 R4, RZ, RZ, R12 ;  /* 0x000000ffff047224 */ /* 0x000fe400078e000c */
[----:B------:R-:W-:Y:S02]  /*0780*/  IMAD.MOV.U32 R5, RZ, RZ, R13 ;  /* 0x000000ffff057224 */ /* 0x000fe400078e000d */
[----:B------:R-:W-:-:S07]  /*0790*/  IMAD.MOV.U32 R7, RZ, RZ, 0x1 ;  /* 0x00000001ff077424 */ /* 0x000fce00078e00ff */
.L_x_49:
[----:B------:R-:W-:Y:S01]  /*07a0*/  MOV R10, R4 ;  /* 0x00000004000a7202 */ /* 0x000fe20000000f00 */
[----:B------:R-:W-:-:S05]  /*07b0*/  IMAD.MOV.U32 R11, RZ, RZ, R5 ;  /* 0x000000ffff0b7224 */ /* 0x000fca00078e0005 */
[----:B------:R-:W2:Y:S01]  /*07c0*/  LD.E.64 R4, desc[UR36][R10.64+0x110] ;  /* 0x000110240a047980 */ /* 0x000ea2000c101b00 */
[----:B------:R-:W-:Y:S01]  /*07d0*/  VIADD R7, R7, 0x1 ;  /* 0x0000000107077836 */ /* 0x000fe20000000000 */
[----:B--2---:R-:W-:-:S04]  /*07e0*/  ISETP.NE.U32.AND P0, PT, R4, RZ, PT ;  /* 0x000000ff0400720c */ /* 0x004fc80003f05070 */
[----:B------:R-:W-:-:S13]  /*07f0*/  ISETP.NE.AND.EX P0, PT, R5, RZ, PT, P0 ;  /* 0x000000ff0500720c */ /* 0x000fda0003f05300 */
[----:B------:R-:W-:Y:S05]  /*0800*/  @P0 BRA `(.L_x_49) ;  /* 0xfffffffc00e40947 */ /* 0x000fea000383ffff */
[----:B------:R-:W-:Y:S05]  /*0810*/  BSYNC.RECONVERGENT B3 ;  /* 0x0000000000037941 */ /* 0x000fea0003800200 */
.L_x_48:
[----:B------:R-:W-:Y:S05]  /*0820*/  BSYNC.RECONVERGENT B2 ;  /* 0x0000000000027941 */ /* 0x000fea0003800200 */
.L_x_47:
[----:B------:R-:W-:Y:S02]  /*0830*/  IMAD.IADD R0, R0, 0x1, R7 ;  /* 0x0000000100007824 */ /* 0x000fe400078e0207 */
[----:B------:R-:W-:Y:S02]  /*0840*/  IMAD.MOV.U32 R4, RZ, RZ, R10 ;  /* 0x000000ffff047224 */ /* 0x000fe400078e000a */
[----:B------:R-:W-:Y:S02]  /*0850*/  IMAD.MOV.U32 R5, RZ, RZ, R11 ;  /* 0x000000ffff057224 */ /* 0x000fe400078e000b */
[----:B------:R-:W-:Y:S02]  /*0860*/  IMAD.MOV.U32 R6, RZ, RZ, R8 ;  /* 0x000000ffff067224 */ /* 0x000fe400078e0008 */
[----:B------:R-:W-:-:S07]  /*0870*/  IMAD.MOV.U32 R7, RZ, RZ, R9 ;  /* 0x000000ffff077224 */ /* 0x000fce00078e0009 */
.L_x_46:
[----:B------:R-:W-:Y:S05]  /*0880*/  BSYNC.RECONVERGENT B1 ;  /* 0x0000000000017941 */ /* 0x000fea0003800200 */
.L_x_45:
[----:B------:R-:W1:Y:S01]  /*0890*/  LDCU UR4, c[0x0][0x388] ;  /* 0x00007100ff0477ac */ /* 0x000e620008000800 */
[----:B------:R-:W-:Y:S01]  /*08a0*/  VIADD R3, R3, 0x1 ;  /* 0x0000000103037836 */ /* 0x000fe20000000000 */
[----:B------:R-:W-:Y:S01]  /*08b0*/  ISETP.NE.AND P1, PT, R0, RZ, PT ;  /* 0x000000ff0000720c */ /* 0x000fe20003f25270 */
[----:B0-----:R-:W-:Y:S02]  /*08c0*/  IMAD.MOV.U32 R8, RZ, RZ, R6 ;  /* 0x000000ffff087224 */ /* 0x001fe400078e0006 */
[----:B------:R-:W-:Y:S01]  /*08d0*/  IMAD.MOV.U32 R9, RZ, RZ, R7 ;  /* 0x000000ffff097224 */ /* 0x000fe200078e0007 */
[----:B-1----:R-:W-:-:S13]  /*08e0*/  ISETP.GE.AND P0, PT, R3, UR4, PT ;  /* 0x0000000403007c0c */ /* 0x002fda000bf06270 */
[----:B------:R-:W-:Y:S05]  /*08f0*/  @!P0 BRA P1, `(.L_x_50) ;  /* 0xfffffffc000c8947 */ /* 0x000fea000083ffff */
.L_x_42:
[----:B------:R-:W-:Y:S05]  /*0900*/  BSYNC.RECONVERGENT B0 ;  /* 0x0000000000007941 */ /* 0x000fea0003800200 */
.L_x_41:
[----:B------:R-:W-:Y:S01]  /*0910*/  ISETP.GE.AND P0, PT, R0, 0x1, PT ;  /* 0x000000010000780c */ /* 0x000fe20003f06270 */
[----:B------:R-:W-:-:S12]  /*0920*/  BSSY.RECONVERGENT B0, `(.L_x_51) ;  /* 0x0000016000007945 */ /* 0x000fd80003800200 */
[----:B------:R-:W-:Y:S05]  /*0930*/  @!P0 BRA `(.L_x_52) ;  /* 0x0000000000508947 */ /* 0x000fea0003800000 */
[----:B------:R-:W-:Y:S01]  /*0940*/  MOV R10, R6 ;  /* 0x00000006000a7202 */ /* 0x000fe20000000f00 */
[----:B------:R-:W-:-:S07]  /*0950*/  IMAD.MOV.U32 R11, RZ, RZ, R7 ;  /* 0x000000ffff0b7224 */ /* 0x000fce00078e0007 */
.L_x_55:
[----:B------:R-:W-:Y:S01]  /*0960*/  ISETP.NE.U32.AND P0, PT, R10, RZ, PT ;  /* 0x000000ff0a00720c */ /* 0x000fe20003f05070 */
[----:B------:R-:W-:Y:S01]  /*0970*/  BSSY.RECONVERGENT B1, `(.L_x_53) ;  /* 0x000000c000017945 */ /* 0x000fe20003800200 */
        /* <DEDUP_REMOVED lines=11> */
.L_x_54:
[----:B------:R-:W-:Y:S05]  /*0a30*/  BSYNC.RECONVERGENT B1 ;  /* 0x0000000000017941 */ /* 0x000fea0003800200 */
.L_x_53:
[----:B------:R-:W-:Y:S01]  /*0a40*/  ISETP.NE.AND P0, PT, R0, RZ, PT ;  /* 0x000000ff0000720c */ /* 0x000fe20003f05270 */
[----:B0-----:R-:W-:Y:S02]  /*0a50*/  IMAD.MOV.U32 R10, RZ, RZ, R4 ;  /* 0x000000ffff0a7224 */ /* 0x001fe400078e0004 */
[----:B------:R-:W-:-:S10]  /*0a60*/  IMAD.MOV.U32 R11, RZ, RZ, R5 ;  /* 0x000000ffff0b7224 */ /* 0x000fd400078e0005 */
[----:B------:R-:W-:Y:S05]  /*0a70*/  @P0 BRA `(.L_x_55) ;  /* 0xfffffffc00b80947 */ /* 0x000fea000383ffff */
.L_x_52:
[----:B------:R-:W-:Y:S05]  /*0a80*/  BSYNC.RECONVERGENT B0 ;  /* 0x0000000000007941 */ /* 0x000fea0003800200 */
.L_x_51:
[----:B------:R-:W-:Y:S01]  /*0a90*/  MOV R0, 0x38 ;  /* 0x0000003800007802 */ /* 0x000fe20000000f00 */
[----:B------:R-:W0:Y:S03]  /*0aa0*/  LDCU.64 UR4, c[0x0][0x380] ;  /* 0x00007000ff0477ac */ /* 0x000e260008000a00 */
[----:B------:R1:W2:Y:S01]  /*0ab0*/  LDC.64 R6, c[0x4][R0] ;  /* 0x0100000000067b82 */ /* 0x0002a20000000a00 */
[----:B0-----:R-:W-:Y:S02]  /*0ac0*/  IMAD.U32 R4, RZ, RZ, UR4 ;  /* 0x00000004ff047e24 */ /* 0x001fe4000f8e00ff */
[----:B-1----:R-:W-:-:S07]  /*0ad0*/  IMAD.U32 R5, RZ, RZ, UR5 ;  /* 0x00000005ff057e24 */ /* 0x002fce000f8e00ff */
[----:B------:R-:W-:-:S07]  /*0ae0*/  LEPC R20, `(.L_x_37) ;  /* 0x000000001014794e */ /* 0x000fce0000000000 */
[----:B--2---:R-:W-:Y:S05]  /*0af0*/  CALL.ABS.NOINC R6 ;  /* 0x0000000006007343 */ /* 0x004fea0003c00000 */
.L_x_37:
[----:B------:R-:W-:Y:S05]  /*0b00*/  WARPSYNC.ALL ;  /* 0x0000000000007948 */ /* 0x000fea0003800000 */
[----:B------:R-:W0:Y:S01]  /*0b10*/  LDCU UR4, c[0x0][0x388] ;  /* 0x00007100ff0477ac */ /* 0x000e220008000800 */
[----:B------:R-:W-:Y:S01]  /*0b20*/  BSSY.RECONVERGENT B6, `(.L_x_56) ;  /* 0x000005e000067945 */ /* 0x000fe20003800200 */
[----:B------:R-:W-:Y:S01]  /*0b30*/  BAR.SYNC.DEFER_BLOCKING 0x0 ;  /* 0x0000000000007b1d */ /* 0x000fe20000010000 */
[----:B0-----:R-:W-:-:S13]  /*0b40*/  ISETP.GE.AND P0, PT, R25, UR4, PT ;  /* 0x0000000419007c0c */ /* 0x001fda000bf06270 */
[----:B------:R-:W-:Y:S05]  /*0b50*/  @P0 BRA `(.L_x_57) ;  /* 0x0000000400680947 */ /* 0x000fea0003800000 */
[----:B------:R-:W-:-:S05]  /*0b60*/  IMAD.WIDE R16, R25, 0x8, R16 ;  /* 0x0000000819107825 */ /* 0x000fca00078e0210 */
[----:B------:R-:W2:Y:S04]  /*0b70*/  LD.E.64 R18, desc[UR36][R16.64] ;  /* 0x0000002410127980 */ /* 0x000ea8000c101b00 */
[----:B--2---:R-:W2:Y:S01]  /*0b80*/  LD.E.64 R6, desc[UR36][R18.64+0x120] ;  /* 0x0001202412067980 */ /* 0x004ea2000c101b00 */
[----:B------:R-:W-:Y:S01]  /*0b90*/  BSSY.RECONVERGENT B0, `(.L_x_58) ;  /* 0x0000019000007945 */ /* 0x000fe20003800200 */
[----:B--2---:R-:W-:-:S04]  /*0ba0*/  ISETP.NE.U32.AND P0, PT, R6, RZ, PT ;  /* 0x000000ff0600720c */ /* 0x004fc80003f05070 */
[----:B------:R-:W-:-:S13]  /*0bb0*/  ISETP.NE.AND.EX P0, PT, R7, RZ, PT, P0 ;  /* 0x000000ff0700720c */ /* 0x000fda0003f05300 */
[----:B------:R-:W-:Y:S05]  /*0bc0*/  @!P0 BRA `(.L_x_59) ;  /* 0x0000000000548947 */ /* 0x000fea0003800000 */
[----:B------:R-:W2:Y:S02]  /*0bd0*/  LD.E.64 R4, desc[UR36][R6.64+0x108] ;  /* 0x0001082406047980 */ /* 0x000ea4000c101b00 */
[----:B--2---:R-:W-:-:S04]  /*0be0*/  ISETP.NE.U32.AND P0, PT, R4, R18, PT ;  /* 0x000000120400720c */ /* 0x004fc80003f05070 */
[----:B------:R-:W-:-:S13]  /*0bf0*/  ISETP.NE.AND.EX P0, PT, R5, R19, PT, P0 ;  /* 0x000000130500720c */ /* 0x000fda0003f05300 */
[----:B------:R-:W-:Y:S05]  /*0c00*/  @P0 BRA `(.L_x_60) ;  /* 0x00000000001c0947 */ /* 0x000fea0003800000 */
[----:B------:R-:W2:Y:S04]  /*0c10*/  LD.E.64 R4, desc[UR36][R18.64+0x110] ;  /* 0x0001102412047980 */ /* 0x000ea8000c101b00 */
[----:B--2---:R0:W-:Y:S01]  /*0c20*/  ST.E.64 desc[UR36][R6.64+0x108], R4 ;  /* 0x0001080406007985 */ /* 0x0041e2000c101b24 */
[----:B------:R-:W-:-:S04]  /*0c30*/  ISETP.NE.U32.AND P0, PT, R4, RZ, PT ;  /* 0x000000ff0400720c */ /* 0x000fc80003f05070 */
[----:B------:R-:W-:-:S13]  /*0c40*/  ISETP.NE.AND.EX P0, PT, R5, RZ, PT, P0 ;  /* 0x000000ff0500720c */ /* 0x000fda0003f05300 */
[----:B0-----:R-:W-:Y:S05]  /*0c50*/  @!P0 BRA `(.L_x_59) ;  /* 0x0000000000308947 */ /* 0x001fea0003800000 */
[----:B------:R0:W-:Y:S01]  /*0c60*/  ST.E.64 desc[UR36][R4.64+0x118], RZ ;  /* 0x000118ff04007985 */ /* 0x0001e2000c101b24 */
[----:B------:R-:W-:Y:S05]  /*0c70*/  BRA `(.L_x_59) ;  /* 0x0000000000287947 */ /* 0x000fea0003800000 */
.L_x_60:
[----:B------:R-:W2:Y:S04]  /*0c80*/  LD.E.64 R6, desc[UR36][R18.64+0x118] ;  /* 0x0001182412067980 */ /* 0x000ea8000c101b00 */
[----:B------:R-:W3:Y:S01]  /*0c90*/  LD.E.64 R4, desc[UR36][R18.64+0x110] ;  /* 0x0001102412047980 */ /* 0x000ee2000c101b00 */
[----:B--2---:R-:W-:-:S04]  /*0ca0*/  ISETP.NE.U32.AND P0, PT, R6, RZ, PT ;  /* 0x000000ff0600720c */ /* 0x004fc80003f05070 */
[----:B------:R-:W-:-:S13]  /*0cb0*/  ISETP.NE.AND.EX P0, PT, R7, RZ, PT, P0 ;  /* 0x000000ff0700720c */ /* 0x000fda0003f05300 */
[----:B---3--:R1:W-:Y:S01]  /*0cc0*/  @P0 ST.E.64 desc[UR36][R6.64+0x110], R4 ;  /* 0x0001100406000985 */ /* 0x0083e2000c101b24 */
[----:B------:R-:W-:-:S04]  /*0cd0*/  ISETP.NE.U32.AND P0, PT, R4, RZ, PT ;  /* 0x000000ff0400720c */ /* 0x000fc80003f05070 */
[----:B------:R-:W-:-:S13]  /*0ce0*/  ISETP.NE.AND.EX P0, PT, R5, RZ, PT, P0 ;  /* 0x000000ff0500720c */ /* 0x000fda0003f05300 */
[----:B-1----:R-:W-:Y:S05]  /*0cf0*/  @!P0 BRA `(.L_x_59) ;  /* 0x0000000000088947 */ /* 0x002fea0003800000 */
[----:B------:R-:W2:Y:S04]  /*0d00*/  LD.E.64 R6, desc[UR36][R18.64+0x118] ;  /* 0x0001182412067980 */ /* 0x000ea8000c101b00 */
[----:B--2---:R1:W-:Y:S02]  /*0d10*/  ST.E.64 desc[UR36][R4.64+0x118], R6 ;  /* 0x0001180604007985 */ /* 0x0043e4000c101b24 */
.L_x_59:
[----:B------:R-:W-:Y:S05]  /*0d20*/  BSYNC.RECONVERGENT B0 ;  /* 0x0000000000007941 */ /* 0x000fea0003800200 */
.L_x_58:
[----:B------:R-:W-:Y:S02]  /*0d30*/  IMAD.MOV.U32 R24, RZ, RZ, 0x1 ;  /* 0x00000001ff187424 */ /* 0x000fe400078e00ff */
[----:B01----:R-:W-:Y:S02]  /*0d40*/  IMAD.MOV.U32 R4, RZ, RZ, R18 ;  /* 0x000000ffff047224 */ /* 0x003fe400078e0012 */
[----:B------:R-:W-:-:S07]  /*0d50*/  IMAD.MOV.U32 R5, RZ, RZ, R19 ;  /* 0x000000ffff057224 */ /* 0x000fce00078e0013 */
.L_x_69:
        /* <DEDUP_REMOVED lines=13> */
.L_x_62:
[----:B------:R-:W-:Y:S05]  /*0e30*/  BSYNC.RECONVERGENT B0 ;  /* 0x0000000000007941 */ /* 0x000fea0003800200 */
.L_x_61:
[----:B------:R-:W2:Y:S01]  /*0e40*/  LD.E.64 R6, desc[UR36][R4.64+0x108] ;  /* 0x0001082404067980 */ /* 0x000ea2000c101b00 */
[----:B------:R-:W-:Y:S01]  /*0e50*/  BSSY.RECONVERGENT B0, `(.L_x_63) ;  /* 0x0000022000007945 */ /* 0x000fe20003800200 */
[----:B--2---:R-:W-:-:S04]  /*0e60*/  ISETP.NE.U32.AND P0, PT, R6, RZ, PT ;  /* 0x000000ff0600720c */ /* 0x004fc80003f05070 */
[----:B------:R-:W-:-:S13]  /*0e70*/  ISETP.NE.AND.EX P0, PT, R7, RZ, PT, P0 ;  /* 0x000000ff0700720c */ /* 0x000fda0003f05300 */
[----:B------:R-:W-:Y:S05]  /*0e80*/  @!P0 BRA `(.L_x_64) ;  /* 0x0000000000788947 */ /* 0x000fea0003800000 */
[----:B------:R-:W-:-:S04]  /*0e90*/  ISETP.NE.U32.AND P0, PT, R16, RZ, PT ;  /* 0x000000ff1000720c */ /* 0x000fc80003f05070 */
[----:B------:R-:W-:-:S13]  /*0ea0*/  ISETP.NE.AND.EX P0, PT, R17, RZ, PT, P0 ;  /* 0x000000ff1100720c */ /* 0x000fda0003f05300 */
[----:B------:R1:W-:Y:S04]  /*0eb0*/  @P0 ST.E.64 desc[UR36][R18.64+0x110], R6 ;  /* 0x0001100612000985 */ /* 0x0003e8000c101b24 */
[----:B------:R-:W2:Y:S01]  /*0ec0*/  LD.E.64 R10, desc[UR36][R6.64+0x110] ;  /* 0x00011024060a7980 */ /* 0x000ea2000c101b00 */
[----:B------:R-:W-:Y:S01]  /*0ed0*/  BSSY.RECONVERGENT B1, `(.L_x_65) ;  /* 0x0000014000017945 */ /* 0x000fe20003800200 */
[----:B------:R-:W-:Y:S01]  /*0ee0*/  MOV R8, R6 ;  /* 0x0000000600087202 */ /* 0x000fe20000000f00 */
[----:B------:R-:W-:Y:S01]  /*0ef0*/  IMAD.MOV.U32 R9, RZ, RZ, R7 ;  /* 0x000000ffff097224 */ /* 0x000fe200078e0007 */
[----:B------:R1:W-:Y:S01]  /*0f00*/  @P0 ST.E.64 desc[UR36][R6.64+0x118], R18 ;  /* 0x0001181206000985 */ /* 0x0003e2000c101b24 */
[----:B------:R-:W-:Y:S02]  /*0f10*/  @P0 IMAD.MOV.U32 R8, RZ, RZ, R16 ;  /* 0x000000ffff080224 */ /* 0x000fe400078e0010 */
[----:B------:R-:W-:-:S02]  /*0f20*/  @P0 IMAD.MOV.U32 R9, RZ, RZ, R17 ;  /* 0x000000ffff090224 */ /* 0x000fc400078e0011 */
[----:B------:R-:W-:Y:S01]  /*0f30*/  IMAD.MOV.U32 R3, RZ, RZ, 0x1 ;  /* 0x00000001ff037424 */ /* 0x000fe200078e00ff */
[----:B--2---:R-:W-:-:S04]  /*0f40*/  ISETP.NE.U32.AND P1, PT, R10, RZ, PT ;  /* 0x000000ff0a00720c */ /* 0x004fc80003f25070 */
[----:B------:R-:W-:-:S13]  /*0f50*/  ISETP.NE.AND.EX P1, PT, R11, RZ, PT, P1 ;  /* 0x000000ff0b00720c */ /* 0x000fda0003f25310 */
[----:B-1----:R-:W-:Y:S05]  /*0f60*/  @!P1 BRA `(.L_x_66) ;  /* 0x0000000000289947 */ /* 0x002fea0003800000 */
[----:B------:R-:W-:Y:S01]  /*0f70*/  BSSY.RECONVERGENT B2, `(.L_x_66) ;  /* 0x0000009000027945 */ /* 0x000fe20003800200 */
[----:B------:R-:W-:-:S07]  /*0f80*/  IMAD.MOV.U32 R3, RZ, RZ, 0x1 ;  /* 0x00000001ff037424 */ /* 0x000fce00078e00ff */
.L_x_67:
        /* <DEDUP_REMOVED lines=8> */
.L_x_66:
[----:B------:R-:W-:Y:S05]  /*1010*/  BSYNC.RECONVERGENT B1 ;  /* 0x0000000000017941 */ /* 0x000fea0003800200 */
.L_x_65:
[----:B------:R-:W-:Y:S01]  /*1020*/  IMAD.IADD R24, R24, 0x1, R3 ;  /* 0x0000000118187824 */ /* 0x000fe200078e0203 */
[----:B0-----:R-:W-:Y:S01]  /*1030*/  MOV R17, R9 ;  /* 0x0000000900117202 */ /* 0x001fe20000000f00 */
[----:B------:R-:W-:Y:S02]  /*1040*/  IMAD.MOV.U32 R16, RZ, RZ, R8 ;  /* 0x000000ffff107224 */ /* 0x000fe400078e0008 */
[----:B------:R-:W-:Y:S02]  /*1050*/  IMAD.MOV.U32 R18, RZ, RZ, R6 ;  /* 0x000000ffff127224 */ /* 0x000fe400078e0006 */
[----:B------:R-:W-:-:S07]  /*1060*/  IMAD.MOV.U32 R19, RZ, RZ, R7 ;  /* 0x000000ffff137224 */ /* 0x000fce00078e0007 */
.L_x_64:
[----:B------:R-:W-:Y:S05]  /*1070*/  BSYNC.RECONVERGENT B0 ;  /* 0x0000000000007941 */ /* 0x000fea0003800200 */
.L_x_63:
[----:B------:R-:W-:-:S04]  /*1080*/  MOV R0, 0x38 ;  /* 0x0000003800007802 */ /* 0x000fc80000000f00 */
[----:B------:R1:W2:Y:S03]  /*1090*/  LDC.64 R6, c[0x4][R0] ;  /* 0x0100000000067b82 */ /* 0x0002a60000000a00 */
[----:B------:R-:W-:-:S07]  /*10a0*/  LEPC R20, `(.L_x_68) ;  /* 0x000000001014794e */ /* 0x000fce0000000000 */
[----:B012---:R-:W-:Y:S05]  /*10b0*/  CALL.ABS.NOINC R6 ;  /* 0x0000000006007343 */ /* 0x007fea0003c00000 */
.L_x_68:
[----:B------:R-:W-:Y:S01]  /*10c0*/  ISETP.NE.AND P0, PT, R24, RZ, PT ;  /* 0x000000ff1800720c */ /* 0x000fe20003f05270 */
[----:B------:R-:W-:Y:S02]  /*10d0*/  IMAD.MOV.U32 R4, RZ, RZ, R16 ;  /* 0x000000ffff047224 */ /* 0x000fe400078e0010 */
[----:B------:R-:W-:-:S10]  /*10e0*/  IMAD.MOV.U32 R5, RZ, RZ, R17 ;  /* 0x000000ffff057224 */ /* 0x000fd400078e0011 */
[----:B------:R-:W-:Y:S05]  /*10f0*/  @P0 BRA `(.L_x_69) ;  /* 0xfffffffc00180947 */ /* 0x000fea000383ffff */
.L_x_57:
[----:B------:R-:W-:Y:S05]  /*1100*/  BSYNC.RECONVERGENT B6 ;  /* 0x0000000000067941 */ /* 0x000fea0003800200 */
.L_x_56:
[----:B------:R-:W-:-:S05]  /*1110*/  IMAD.MOV R23, RZ, RZ, -R23 ;  /* 0x000000ffff177224 */ /* 0x000fca00078e0a17 */
[----:B------:R-:W-:-:S13]  /*1120*/  ISETP.NE.AND P0, PT, R23, UR38, PT ;  /* 0x0000002617007c0c */ /* 0x000fda000bf05270 */
[----:B------:R-:W-:Y:S05]  /*1130*/  @P0 EXIT ;  /* 0x000000000000094d */ /* 0x000fea0003800000 */
        /* <DEDUP_REMOVED lines=14> */
.L_x_70:
[----:B------:R-:W-:Y:S05]  /*1220*/  EXIT ;  /* 0x000000000000794d */ /* 0x000fea0003800000 */
.L_x_71:
        /* <DEDUP_REMOVED lines=13> */
.L_x_76:


//--------------------- .nv.global.init           --------------------------
	.section	.nv.global.init,"aw",@progbits
.nv.global.init:
	.type		$str$2,@object
	.size		$str$2,($str$4 - $str$2)
$str$2:
        /*0000*/ 	.byte	0x25, 0x64, 0x0a, 0x00
	.type		$str$4,@object
	.size		$str$4,($str$1 - $str$4)
$str$4:
        /*0004*/ 	.byte	0x5f, 0x5f, 0x5f, 0x5f, 0x0a, 0x00
	.type		$str$1,@object
	.size		$str$1,($str$3 - $str$1)
$str$1:
        /*000a*/ 	.byte	0x25, 0x64, 0x20, 0x7c, 0x20, 0x25, 0x64, 0x0a, 0x00
	.type		$str$3,@object
	.size		$str$3,($str - $str$3)
$str$3:
        /*0013*/ 	.byte	0x57, 0x61, 0x72, 0x74, 0x6f, 0x73, 0x63, 0x69, 0x3a, 0x20, 0x25, 0x64, 0x20, 0x25, 0x64, 0x0a
        /*0023*/ 	.byte	0x00
	.type		$str,@object
	.size		$str,(.L_0 - $str)
$str:
        /*0024*/ 	.byte	0x25, 0x64, 0x20, 0x7c, 0x20, 0x25, 0x64, 0x20, 0x7c, 0x20, 0x25, 0x64, 0x20, 0x7c, 0x20, 0x25
        /*0034*/ 	.byte	0x64, 0x0a, 0x00
.L_0:


//--------------------- .nv.shared.reserved.0     --------------------------
	.section	.nv.shared.reserved.0,"aw",@nobits
	.weak		__nv_reservedSMEM_offset_0_alias
	.size		__nv_reservedSMEM_offset_0_alias, 0, 64
	.other		__nv_reservedSMEM_offset_0_alias,@"STO_CUDA_RESERVED_SHARED STV_DEFAULT"
__nv_reservedSMEM_offset_0_alias:
	.zero		0
	.zero		64


//--------------------- .nv.constant0.new_line    --------------------------
	.section	.nv.constant0.new_line,"a",@progbits
	.sectionflags	@""
	.align	4
.nv.constant0.new_line:
	.zero		916


//--------------------- .nv.constant0.print_tree  --------------------------
	.section	.nv.constant0.print_tree,"a",@progbits
	.sectionflags	@""
	.align	4
.nv.constant0.print_tree:
	.zero		916


//--------------------- .nv.constant0.create_tree --------------------------
	.section	.nv.constant0.create_tree,"a",@progbits
	.sectionflags	@""
	.align	4
.nv.constant0.create_tree:
	.zero		916


//--------------------- .nv.constant0.alpha_beta  --------------------------
	.section	.nv.constant0.alpha_beta,"a",@progbits
	.sectionflags	@""
	.align	4
.nv.constant0.alpha_beta:
	.zero		908


//--------------------- SYMBOLS --------------------------

	.type		.nv.reservedSmem.offset0,@object
	.size		.nv.reservedSmem.offset0,0x4
	.type		vprintf,@function
	.type		malloc,@function
	.type		free,@function
